	.target	sm_90a

	.elftype	@"ET_EXEC"


//--------------------- .note.nv.tkinfo           --------------------------
	.section	.note.nv.tkinfo,"",@"SHT_NOTE"
	.sectionflags	@"SHF_NOTE_NV_TKINFO"
	.tkinfo
        /*0018*/ 	.word	0x00000002
        /*0030*/ 	.string	""
        /*0030*/ 	.string	"ptxas"
        /*0030*/ 	.string	"Cuda compilation tools, release 13.0, V13.0.88"
        /*0030*/ 	.string	"Build cuda_13.0.r13.0/compiler.36424714_0"
        /*0030*/ 	.string	"-arch sm_90a -m 64 "



//--------------------- .note.nv.cuinfo           --------------------------
	.section	.note.nv.cuinfo,"",@"SHT_NOTE"
	.sectionflags	@"SHF_NOTE_NV_CUINFO"
        /*0018*/ 	.short	0x0002
        /*001a*/ 	.short	0x005a
        /*001c*/ 	.short	0x0082
	.zero		2


//--------------------- .nv.info                  --------------------------
	.section	.nv.info,"",@"SHT_CUDA_INFO"
	.align	4


	//----- nvinfo : EIATTR_REGCOUNT
	.align		4
        /*0000*/ 	.byte	0x04, 0x2f
        /*0002*/ 	.short	(.L_12 - .L_11)
	.align		4
.L_11:
        /*0004*/ 	.word	index@(_ZN7cutlass13device_kernelINS_4gemm6kernel13GemmUniversalIN4cute5tupleIJiiiiEEENS1_10collective13CollectiveMmaINS1_37MainloopSm90TmaGmmaWarpSpecializedFP8ILi3ENS5_IJNS4_1CILi2EEESB_NSA_ILi1EEEEEENS1_35KernelTmaWarpSpecializedCooperativeEEENS5_IJNSA_ILi256EEENSA_ILi128EEENSA_ILi64EEEEEENS_12float_e5m2_tENS5_IJlSC_lEEESK_SL_NS4_8TiledMMAINS4_8MMA_AtomIJNS4_4SM904GMMA31MMA_64x128x32_F32E5M2E5M2_SS_TNILNSP_7ScaleInE1ELSR_1EEEEEENS4_6LayoutINS5_IJSB_SC_SC_EEENS5_IJSC_NSA_ILi0EEESW_EEEEENS5_IJNS4_10UnderscoreESZ_SZ_EEEEENS4_23SM90_TMA_LOAD_MULTICASTENS4_14ComposedLayoutINS4_7SwizzleILi2ELi4ELi3EEENS4_18smem_ptr_flag_bitsILi8EEENSU_INS5_IJNSA_ILi8EEESI_EEENS5_IJSI_SC_EEEEEEEvNS4_8identityES12_S1C_vS1D_EENS_8epilogue10collective6detail29Sm90TmaWarpSpecializedAdapterINS1G_15DefaultEpilogueISK_SL_SL_NS1F_6thread17LinearCombinationISK_Li1EffLNS1K_9ScaleType4KindE0ELNS_15FloatRoundStyleE2ESK_EENS1_15EpilogueDefaultEEEEEvvEEEEvNT_6ParamsE)
        /*0008*/ 	.word	0x000000a8


	//----- nvinfo : EIATTR_FRAME_SIZE
	.align		4
.L_12:
        /*000c*/ 	.byte	0x04, 0x11
        /*000e*/ 	.short	(.L_14 - .L_13)
	.align		4
.L_13:
        /*0010*/ 	.word	index@(_ZN7cutlass13device_kernelINS_4gemm6kernel13GemmUniversalIN4cute5tupleIJiiiiEEENS1_10collective13CollectiveMmaINS1_37MainloopSm90TmaGmmaWarpSpecializedFP8ILi3ENS5_IJNS4_1CILi2EEESB_NSA_ILi1EEEEEENS1_35KernelTmaWarpSpecializedCooperativeEEENS5_IJNSA_ILi256EEENSA_ILi128EEENSA_ILi64EEEEEENS_12float_e5m2_tENS5_IJlSC_lEEESK_SL_NS4_8TiledMMAINS4_8MMA_AtomIJNS4_4SM904GMMA31MMA_64x128x32_F32E5M2E5M2_SS_TNILNSP_7ScaleInE1ELSR_1EEEEEENS4_6LayoutINS5_IJSB_SC_SC_EEENS5_IJSC_NSA_ILi0EEESW_EEEEENS5_IJNS4_10UnderscoreESZ_SZ_EEEEENS4_23SM90_TMA_LOAD_MULTICASTENS4_14ComposedLayoutINS4_7SwizzleILi2ELi4ELi3EEENS4_18smem_ptr_flag_bitsILi8EEENSU_INS5_IJNSA_ILi8EEESI_EEENS5_IJSI_SC_EEEEEEEvNS4_8identityES12_S1C_vS1D_EENS_8epilogue10collective6detail29Sm90TmaWarpSpecializedAdapterINS1G_15DefaultEpilogueISK_SL_SL_NS1F_6thread17LinearCombinationISK_Li1EffLNS1K_9ScaleType4KindE0ELNS_15FloatRoundStyleE2ESK_EENS1_15EpilogueDefaultEEEEEvvEEEEvNT_6ParamsE)
        /*0014*/ 	.word	0x00000108


	//----- nvinfo : EIATTR_MIN_STACK_SIZE
	.align		4
.L_14:
        /*0018*/ 	.byte	0x04, 0x12
        /*001a*/ 	.short	(.L_16 - .L_15)
	.align		4
.L_15:
        /*001c*/ 	.word	index@(_ZN7cutlass13device_kernelINS_4gemm6kernel13GemmUniversalIN4cute5tupleIJiiiiEEENS1_10collective13CollectiveMmaINS1_37MainloopSm90TmaGmmaWarpSpecializedFP8ILi3ENS5_IJNS4_1CILi2EEESB_NSA_ILi1EEEEEENS1_35KernelTmaWarpSpecializedCooperativeEEENS5_IJNSA_ILi256EEENSA_ILi128EEENSA_ILi64EEEEEENS_12float_e5m2_tENS5_IJlSC_lEEESK_SL_NS4_8TiledMMAINS4_8MMA_AtomIJNS4_4SM904GMMA31MMA_64x128x32_F32E5M2E5M2_SS_TNILNSP_7ScaleInE1ELSR_1EEEEEENS4_6LayoutINS5_IJSB_SC_SC_EEENS5_IJSC_NSA_ILi0EEESW_EEEEENS5_IJNS4_10UnderscoreESZ_SZ_EEEEENS4_23SM90_TMA_LOAD_MULTICASTENS4_14ComposedLayoutINS4_7SwizzleILi2ELi4ELi3EEENS4_18smem_ptr_flag_bitsILi8EEENSU_INS5_IJNSA_ILi8EEESI_EEENS5_IJSI_SC_EEEEEEEvNS4_8identityES12_S1C_vS1D_EENS_8epilogue10collective6detail29Sm90TmaWarpSpecializedAdapterINS1G_15DefaultEpilogueISK_SL_SL_NS1F_6thread17LinearCombinationISK_Li1EffLNS1K_9ScaleType4KindE0ELNS_15FloatRoundStyleE2ESK_EENS1_15EpilogueDefaultEEEEEvvEEEEvNT_6ParamsE)
        /*0020*/ 	.word	0x00000108
.L_16:


//--------------------- .nv.compat                --------------------------
	.section	.nv.compat,"",@"SHT_CUDA_COMPAT_INFO"
	.align	4
        /*0000*/ 	.byte	0x02, 0x09, 0x01, 0x00, 0x02, 0x02, 0x04, 0x00, 0x02, 0x05, 0x05, 0x00, 0x03, 0x07, 0x01, 0x01
        /*0010*/ 	.byte	0x02, 0x03, 0x01, 0x00, 0x02, 0x06, 0x01, 0x00, 0x04, 0x0b, 0x08, 0x00, 0x00, 0x00, 0x00, 0x00
        /*0020*/ 	.byte	0x00, 0x00, 0x00, 0x00


//--------------------- .nv.info._ZN7cutlass13device_kernelINS_4gemm6kernel13GemmUniversalIN4cute5tupleIJiiiiEEENS1_10collective13CollectiveMmaINS1_37MainloopSm90TmaGmmaWarpSpecializedFP8ILi3ENS5_IJNS4_1CILi2EEESB_NSA_ILi1EEEEEENS1_35KernelTmaWarpSpecializedCooperativeEEENS5_IJNSA_ILi256EEENSA_ILi128EEENSA_ILi64EEEEEENS_12float_e5m2_tENS5_IJlSC_lEEESK_SL_NS4_8TiledMMAINS4_8MMA_AtomIJNS4_4SM904GMMA31MMA_64x128x32_F32E5M2E5M2_SS_TNILNSP_7ScaleInE1ELSR_1EEEEEENS4_6LayoutINS5_IJSB_SC_SC_EEENS5_IJSC_NSA_ILi0EEESW_EEEEENS5_IJNS4_10UnderscoreESZ_SZ_EEEEENS4_23SM90_TMA_LOAD_MULTICASTENS4_14ComposedLayoutINS4_7SwizzleILi2ELi4ELi3EEENS4_18smem_ptr_flag_bitsILi8EEENSU_INS5_IJNSA_ILi8EEESI_EEENS5_IJSI_SC_EEEEEEEvNS4_8identityES12_S1C_vS1D_EENS_8epilogue10collective6detail29Sm90TmaWarpSpecializedAdapterINS1G_15DefaultEpilogueISK_SL_SL_NS1F_6thread17LinearCombinationISK_Li1EffLNS1K_9ScaleType4KindE0ELNS_15FloatRoundStyleE2ESK_EENS1_15EpilogueDefaultEEEEEvvEEEEvNT_6ParamsE --------------------------
	.section	.nv.info._ZN7cutlass13device_kernelINS_4gemm6kernel13GemmUniversalIN4cute5tupleIJiiiiEEENS1_10collective13CollectiveMmaINS1_37MainloopSm90TmaGmmaWarpSpecializedFP8ILi3ENS5_IJNS4_1CILi2EEESB_NSA_ILi1EEEEEENS1_35KernelTmaWarpSpecializedCooperativeEEENS5_IJNSA_ILi256EEENSA_ILi128EEENSA_ILi64EEEEEENS_12float_e5m2_tENS5_IJlSC_lEEESK_SL_NS4_8TiledMMAINS4_8MMA_AtomIJNS4_4SM904GMMA31MMA_64x128x32_F32E5M2E5M2_SS_TNILNSP_7ScaleInE1ELSR_1EEEEEENS4_6LayoutINS5_IJSB_SC_SC_EEENS5_IJSC_NSA_ILi0EEESW_EEEEENS5_IJNS4_10UnderscoreESZ_SZ_EEEEENS4_23SM90_TMA_LOAD_MULTICASTENS4_14ComposedLayoutINS4_7SwizzleILi2ELi4ELi3EEENS4_18smem_ptr_flag_bitsILi8EEENSU_INS5_IJNSA_ILi8EEESI_EEENS5_IJSI_SC_EEEEEEEvNS4_8identityES12_S1C_vS1D_EENS_8epilogue10collective6detail29Sm90TmaWarpSpecializedAdapterINS1G_15DefaultEpilogueISK_SL_SL_NS1F_6thread17LinearCombinationISK_Li1EffLNS1K_9ScaleType4KindE0ELNS_15FloatRoundStyleE2ESK_EENS1_15EpilogueDefaultEEEEEvvEEEEvNT_6ParamsE,"",@"SHT_CUDA_INFO"
	.sectionflags	@""
	.align	4


	//----- nvinfo : EIATTR_CUDA_API_VERSION
	.align		4
        /*0000*/ 	.byte	0x04, 0x37
        /*0002*/ 	.short	(.L_18 - .L_17)
.L_17:
        /*0004*/ 	.word	0x00000082


	//----- nvinfo : EIATTR_KPARAM_INFO
	.align		4
.L_18:
        /*0008*/ 	.byte	0x04, 0x17
        /*000a*/ 	.short	(.L_20 - .L_19)
.L_19:
        /*000c*/ 	.word	0x00000000
        /*0010*/ 	.short	0x0000
        /*0012*/ 	.short	0x0070
        /*0014*/ 	.byte	0x00, 0xf0, 0x01, 0x10


	//----- nvinfo : EIATTR_SPARSE_MMA_MASK
	.align		4
.L_20:
        /*0018*/ 	.byte	0x03, 0x50
        /*001a*/ 	.short	0x0000


	//----- nvinfo : EIATTR_MAXREG_COUNT
	.align		4
        /*001c*/ 	.byte	0x03, 0x1b
        /*001e*/ 	.short	0x00a8


	//----- nvinfo : EIATTR_NUM_BARRIERS
	.align		4
        /*0020*/ 	.byte	0x02, 0x4c
        /*0022*/ 	.byte	0x01
	.zero		1


	//----- nvinfo : EIATTR_ANNOTATIONS
	.align		4
        /*0024*/ 	.byte	0x04, 0x55
        /*0026*/ 	.short	(.L_22 - .L_21)


	//   ....[0]....
.L_21:
        /*0028*/ 	.word	0x00000001
        /*002c*/ 	.byte	0xf0, 0x06, 0x00, 0x00, 0x01, 0x00, 0x00, 0x00, 0xe0, 0x07, 0x00, 0x00, 0x01, 0x00, 0x00, 0x00
        /* <DEDUP_REMOVED lines=198> */
        /*0c9c*/ 	.byte	0x10, 0x06, 0x01, 0x00


	//----- nvinfo : EIATTR_MERCURY_ISA_VERSION
	.align		4
.L_22:
        /*0ca0*/ 	.byte	0x03, 0x5f
        /*0ca2*/ 	.short	0x0101


	//----- nvinfo : EIATTR_INT_WARP_WIDE_INSTR_OFFSETS
	.align		4
        /*0ca4*/ 	.byte	0x04, 0x31
        /*0ca6*/ 	.short	(.L_24 - .L_23)


	//   ....[0]....
.L_23:
        /*0ca8*/ 	.word	0x00000530


	//   ....[1]....
        /*0cac*/ 	.word	0x00000550


	//   ....[2]....
        /*0cb0*/ 	.word	0x000006c0


	//----- nvinfo : EIATTR_COOP_GROUP_MASK_REGIDS
	.align		4
.L_24:
        /*0cb4*/ 	.byte	0x04, 0x29
        /*0cb6*/ 	.short	(.L_26 - .L_25)


	//   ....[0]....
.L_25:
        /*0cb8*/ 	.word	0xffffffff


	//   ....[1]....
        /*0cbc*/ 	.word	0xffffffff


	//   ....[2]....
        /*0cc0*/ 	.word	0xffffffff


	//   ....[3]....
        /*0cc4*/ 	.word	0xffffffff


	//   ....[4]....
        /*0cc8*/ 	.word	0xffffffff


	//   ....[5]....
        /*0ccc*/ 	.word	0xffffffff


	//----- nvinfo : EIATTR_COOP_GROUP_INSTR_OFFSETS
	.align		4
.L_26:
        /*0cd0*/ 	.byte	0x04, 0x28
        /*0cd2*/ 	.short	(.L_28 - .L_27)


	//   ....[0]....
.L_27:
        /*0cd4*/ 	.word	0x00000070


	//   ....[1]....
        /*0cd8*/ 	.word	0x00000080


	//   ....[2]....
        /*0cdc*/ 	.word	0x000001a0


	//   ....[3]....
        /*0ce0*/ 	.word	0x000003a0


	//   ....[4]....
        /*0ce4*/ 	.word	0x00000820


	//   ....[5]....
        /*0ce8*/ 	.word	0x000015a0


	//----- nvinfo : EIATTR_REG_RECONFIG
	.align		4
.L_28:
        /*0cec*/ 	.byte	0x01, 0x54
	.zero		2


	//----- nvinfo : EIATTR_MBARRIER_INSTR_OFFSETS
	.align		4
        /*0cf0*/ 	.byte	0x04, 0x39
        /*0cf2*/ 	.short	(.L_30 - .L_29)


	//   ....[0]....
.L_29:
        /*0cf4*/ 	.word	0x00000320
        /*0cf8*/ 	.word	0x000000ff
        /*0cfc*/ 	.word	0x00000000
        /*0d00*/ 	.short	0x0100
        /*0d02*/ 	.byte	0x09
	.zero		1


	//   ....[1]....
        /*0d04*/ 	.word	0x00000330
        /*0d08*/ 	.word	0x000000ff
        /*0d0c*/ 	.word	0x00000018
        /*0d10*/ 	.short	0x0100
        /*0d12*/ 	.byte	0x09
	.zero		1


	//   ....[2]....
        /*0d14*/ 	.word	0x00000340
        /*0d18*/ 	.word	0x000000ff
        /*0d1c*/ 	.word	0x00000008
        /*0d20*/ 	.short	0x0100
        /*0d22*/ 	.byte	0x09
	.zero		1


	//   ....[3]....
        /*0d24*/ 	.word	0x00000350
        /*0d28*/ 	.word	0x000000ff
        /*0d2c*/ 	.word	0x00000020
        /*0d30*/ 	.short	0x0100
        /*0d32*/ 	.byte	0x09
	.zero		1


	//   ....[4]....
        /*0d34*/ 	.word	0x00000360
        /*0d38*/ 	.word	0x000000ff
        /*0d3c*/ 	.word	0x00000010
        /*0d40*/ 	.short	0x0100
        /*0d42*/ 	.byte	0x09
	.zero		1


	//   ....[5]....
        /*0d44*/ 	.word	0x00000370
        /*0d48*/ 	.word	0x000000ff
        /*0d4c*/ 	.word	0x00000028
        /*0d50*/ 	.short	0x0100
        /*0d52*/ 	.byte	0x09
	.zero		1


	//   ....[6]....
        /*0d54*/ 	.word	0x00000750
        /*0d58*/ 	.word	0x000000ff
        /*0d5c*/ 	.word	0x00000040
        /*0d60*/ 	.short	0x0100
        /*0d62*/ 	.byte	0x06
	.zero		1


	//   ....[7]....
        /*0d64*/ 	.word	0x000007c0
        /*0d68*/ 	.word	0x000000ff
        /*0d6c*/ 	.word	0x00000048
        /*0d70*/ 	.short	0x0100
        /*0d72*/ 	.byte	0x06
	.zero		1


	//   ....[8]....
        /*0d74*/ 	.word	0x00001db0
        /*0d78*/ 	.word	0x000000ff
        /*0d7c*/ 	.word	0x00000000
        /*0d80*/ 	.short	0x010a
        /*0d82*/ 	.byte	0x06
	.zero		1


	//   ....[9]....
        /*0d84*/ 	.word	0x00001df0
        /*0d88*/ 	.word	0x000000ff
        /*0d8c*/ 	.word	0x00000000
        /*0d90*/ 	.short	0x010a
        /*0d92*/ 	.byte	0x06
	.zero		1


	//   ....[10]....
        /*0d94*/ 	.word	0x00003080
        /*0d98*/ 	.word	0x000000ff
        /*0d9c*/ 	.word	0x00000000
        /*0da0*/ 	.short	0x010a
        /*0da2*/ 	.byte	0x10
	.zero		1


	//   ....[11]....
        /*0da4*/ 	.word	0x000030c0
        /*0da8*/ 	.word	0x000000ff
        /*0dac*/ 	.word	0x00000000
        /*0db0*/ 	.short	0x010a
        /*0db2*/ 	.byte	0x10
	.zero		1


	//   ....[12]....
        /*0db4*/ 	.word	0x000041d0
        /*0db8*/ 	.word	0x000000e5
        /*0dbc*/ 	.word	0x00000000
        /*0dc0*/ 	.short	0x0101
        /*0dc2*/ 	.byte	0x3f
	.zero		1


	//   ....[13]....
        /*0dc4*/ 	.word	0x000053f0
        /*0dc8*/ 	.word	0x00000018
        /*0dcc*/ 	.word	0x00000000
        /*0dd0*/ 	.short	0x0101
        /*0dd2*/ 	.byte	0x3f
	.zero		1


	//   ....[14]....
        /*0dd4*/ 	.word	0x0000f880
        /*0dd8*/ 	.word	0x0000000b
        /*0ddc*/ 	.word	0x00000018
        /*0de0*/ 	.short	0x010a
        /*0de2*/ 	.byte	0x3f
	.zero		1


	//   ....[15]....
        /*0de4*/ 	.word	0x0000fc70
        /*0de8*/ 	.word	0x00000004
        /*0dec*/ 	.word	0x00000048
        /*0df0*/ 	.short	0x0101
        /*0df2*/ 	.byte	0x3f
	.zero		1


	//   ....[16]....
        /*0df4*/ 	.word	0x000103f0
        /*0df8*/ 	.word	0x00000007
        /*0dfc*/ 	.word	0x00000000
        /*0e00*/ 	.short	0x010a
        /*0e02*/ 	.byte	0x3f
	.zero		1


	//   ....[17]....
        /*0e04*/ 	.word	0x00010470
        /*0e08*/ 	.word	0x00000009
        /*0e0c*/ 	.word	0x00000000
        /*0e10*/ 	.short	0x010a
        /*0e12*/ 	.byte	0x3f
	.zero		1


	//   ....[18]....
        /*0e14*/ 	.word	0x00010500
        /*0e18*/ 	.word	0x00000003
        /*0e1c*/ 	.word	0x00000000
        /*0e20*/ 	.short	0x010a
        /*0e22*/ 	.byte	0x3f
	.zero		1


	//   ....[19]....
        /*0e24*/ 	.word	0x00010570
        /*0e28*/ 	.word	0x00000003
        /*0e2c*/ 	.word	0x00000000
        /*0e30*/ 	.short	0x010a
        /*0e32*/ 	.byte	0x3f
	.zero		1


	//   ....[20]....
        /*0e34*/ 	.word	0x000105e0
        /*0e38*/ 	.word	0x00000000
        /*0e3c*/ 	.word	0x00000000
        /*0e40*/ 	.short	0x010a
        /*0e42*/ 	.byte	0x3f
	.zero		1


	//   ....[21]....
        /*0e44*/ 	.word	0x000106c0
        /*0e48*/ 	.word	0x0000000b
        /*0e4c*/ 	.word	0x00000018
        /*0e50*/ 	.short	0x010a
        /*0e52*/ 	.byte	0x3f
	.zero		1


	//   ....[22]....
        /*0e54*/ 	.word	0x00010790
        /*0e58*/ 	.word	0x00000007
        /*0e5c*/ 	.word	0x00000000
        /*0e60*/ 	.short	0x010a
        /*0e62*/ 	.byte	0x3f
	.zero		1


	//   ....[23]....
        /*0e64*/ 	.word	0x000107e0
        /*0e68*/ 	.word	0x00000009
        /*0e6c*/ 	.word	0x00000000
        /*0e70*/ 	.short	0x010a
        /*0e72*/ 	.byte	0x3f
	.zero		1


	//----- nvinfo : EIATTR_NUM_MBARRIERS
	.align		4
.L_30:
        /*0e74*/ 	.byte	0x03, 0x38
        /*0e76*/ 	.short	0x0008


	//----- nvinfo : EIATTR_EXIT_INSTR_OFFSETS
	.align		4
        /*0e78*/ 	.byte	0x04, 0x1c
        /*0e7a*/ 	.short	(.L_32 - .L_31)


	//   ....[0]....
.L_31:
        /*0e7c*/ 	.word	0x000009b0


	//   ....[1]....
        /*0e80*/ 	.word	0x00001240


	//   ....[2]....
        /*0e84*/ 	.word	0x0000ee90


	//   ....[3]....
        /*0e88*/ 	.word	0x0000f420


	//   ....[4]....
        /*0e8c*/ 	.word	0x00010550


	//----- nvinfo : EIATTR_MAX_THREADS
	.align		4
.L_32:
        /*0e90*/ 	.byte	0x04, 0x05
        /*0e92*/ 	.short	(.L_34 - .L_33)
.L_33:
        /*0e94*/ 	.word	0x00000180
        /*0e98*/ 	.word	0x00000001
        /*0e9c*/ 	.word	0x00000001


	//----- nvinfo : EIATTR_CRS_STACK_SIZE
	.align		4
.L_34:
        /*0ea0*/ 	.byte	0x04, 0x1e
        /*0ea2*/ 	.short	(.L_36 - .L_35)
.L_35:
        /*0ea4*/ 	.word	0x00000000


	//----- nvinfo : EIATTR_CBANK_PARAM_SIZE
	.align		4
.L_36:
        /*0ea8*/ 	.byte	0x03, 0x19
        /*0eaa*/ 	.short	0x0470


	//----- nvinfo : EIATTR_PARAM_CBANK
	.align		4
        /*0eac*/ 	.byte	0x04, 0x0a
        /*0eae*/ 	.short	(.L_38 - .L_37)
	.align		4
.L_37:
        /*0eb0*/ 	.word	index@(.nv.constant0._ZN7cutlass13device_kernelINS_4gemm6kernel13GemmUniversalIN4cute5tupleIJiiiiEEENS1_10collective13CollectiveMmaINS1_37MainloopSm90TmaGmmaWarpSpecializedFP8ILi3ENS5_IJNS4_1CILi2EEESB_NSA_ILi1EEEEEENS1_35KernelTmaWarpSpecializedCooperativeEEENS5_IJNSA_ILi256EEENSA_ILi128EEENSA_ILi64EEEEEENS_12float_e5m2_tENS5_IJlSC_lEEESK_SL_NS4_8TiledMMAINS4_8MMA_AtomIJNS4_4SM904GMMA31MMA_64x128x32_F32E5M2E5M2_SS_TNILNSP_7ScaleInE1ELSR_1EEEEEENS4_6LayoutINS5_IJSB_SC_SC_EEENS5_IJSC_NSA_ILi0EEESW_EEEEENS5_IJNS4_10UnderscoreESZ_SZ_EEEEENS4_23SM90_TMA_LOAD_MULTICASTENS4_14ComposedLayoutINS4_7SwizzleILi2ELi4ELi3EEENS4_18smem_ptr_flag_bitsILi8EEENSU_INS5_IJNSA_ILi8EEESI_EEENS5_IJSI_SC_EEEEEEEvNS4_8identityES12_S1C_vS1D_EENS_8epilogue10collective6detail29Sm90TmaWarpSpecializedAdapterINS1G_15DefaultEpilogueISK_SL_SL_NS1F_6thread17LinearCombinationISK_Li1EffLNS1K_9ScaleType4KindE0ELNS_15FloatRoundStyleE2ESK_EENS1_15EpilogueDefaultEEEEEvvEEEEvNT_6ParamsE)
        /*0eb4*/ 	.short	0x0210
        /*0eb6*/ 	.short	0x0470


	//----- nvinfo : EIATTR_SW_WAR
	.align		4
.L_38:
        /*0eb8*/ 	.byte	0x04, 0x36
        /*0eba*/ 	.short	(.L_40 - .L_39)
.L_39:
        /*0ebc*/ 	.word	0x00000008
.L_40:


//--------------------- .nv.callgraph             --------------------------
	.section	.nv.callgraph,"",@"SHT_CUDA_CALLGRAPH"
	.align	4
	.sectionentsize	8
	.align		4
        /*0000*/ 	.word	0x00000000
	.align		4
        /*0004*/ 	.word	0xffffffff
	.align		4
        /*0008*/ 	.word	0x00000000
	.align		4
        /*000c*/ 	.word	0xfffffffe
	.align		4
        /*0010*/ 	.word	0x00000000
	.align		4
        /*0014*/ 	.word	0xfffffffd
	.align		4
        /*0018*/ 	.word	0x00000000
	.align		4
        /*001c*/ 	.word	0xfffffffc


//--------------------- .nv.constant4             --------------------------
	.section	.nv.constant4,"a",@progbits
	.align	8
	.align		8
.nv.constant4:
        /*0000*/ 	.dword	_ZN39_INTERNAL_bb43063a_4_k_cu_57dd5b6b_54194cuda3std3__45__cpo5beginE
	.align		8
        /*0008*/ 	.dword	_ZN39_INTERNAL_bb43063a_4_k_cu_57dd5b6b_54194cuda3std3__45__cpo3endE
	.align		8
        /*0010*/ 	.dword	_ZN39_INTERNAL_bb43063a_4_k_cu_57dd5b6b_54194cuda3std3__45__cpo6cbeginE
	.align		8
        /*0018*/ 	.dword	_ZN39_INTERNAL_bb43063a_4_k_cu_57dd5b6b_54194cuda3std3__45__cpo4cendE
	.align		8
        /*0020*/ 	.dword	_ZN39_INTERNAL_bb43063a_4_k_cu_57dd5b6b_54194cuda3std3__441_GLOBAL__N__bb43063a_4_k_cu_57dd5b6b_54196ignoreE
	.align		8
        /*0028*/ 	.dword	_ZN39_INTERNAL_bb43063a_4_k_cu_57dd5b6b_54194cuda3std3__419piecewise_constructE
	.align		8
        /*0030*/ 	.dword	_ZN39_INTERNAL_bb43063a_4_k_cu_57dd5b6b_54194cuda3std3__48in_placeE
	.align		8
        /*0038*/ 	.dword	_ZN39_INTERNAL_bb43063a_4_k_cu_57dd5b6b_54194cuda3std6ranges3__45__cpo4swapE
	.align		8
        /*0040*/ 	.dword	_ZN39_INTERNAL_bb43063a_4_k_cu_57dd5b6b_54194cuda3std6ranges3__45__cpo9iter_moveE
	.align		8
        /*0048*/ 	.dword	_ZN39_INTERNAL_bb43063a_4_k_cu_57dd5b6b_54194cute7productE
	.align		8
        /*0050*/ 	.dword	_ZN39_INTERNAL_bb43063a_4_k_cu_57dd5b6b_54194cute1_E


//--------------------- .text._ZN7cutlass13device_kernelINS_4gemm6kernel13GemmUniversalIN4cute5tupleIJiiiiEEENS1_10collective13CollectiveMmaINS1_37MainloopSm90TmaGmmaWarpSpecializedFP8ILi3ENS5_IJNS4_1CILi2EEESB_NSA_ILi1EEEEEENS1_35KernelTmaWarpSpecializedCooperativeEEENS5_IJNSA_ILi256EEENSA_ILi128EEENSA_ILi64EEEEEENS_12float_e5m2_tENS5_IJlSC_lEEESK_SL_NS4_8TiledMMAINS4_8MMA_AtomIJNS4_4SM904GMMA31MMA_64x128x32_F32E5M2E5M2_SS_TNILNSP_7ScaleInE1ELSR_1EEEEEENS4_6LayoutINS5_IJSB_SC_SC_EEENS5_IJSC_NSA_ILi0EEESW_EEEEENS5_IJNS4_10UnderscoreESZ_SZ_EEEEENS4_23SM90_TMA_LOAD_MULTICASTENS4_14ComposedLayoutINS4_7SwizzleILi2ELi4ELi3EEENS4_18smem_ptr_flag_bitsILi8EEENSU_INS5_IJNSA_ILi8EEESI_EEENS5_IJSI_SC_EEEEEEEvNS4_8identityES12_S1C_vS1D_EENS_8epilogue10collective6detail29Sm90TmaWarpSpecializedAdapterINS1G_15DefaultEpilogueISK_SL_SL_NS1F_6thread17LinearCombinationISK_Li1EffLNS1K_9ScaleType4KindE0ELNS_15FloatRoundStyleE2ESK_EENS1_15EpilogueDefaultEEEEEvvEEEEvNT_6ParamsE --------------------------
	.section	.text._ZN7cutlass13device_kernelINS_4gemm6kernel13GemmUniversalIN4cute5tupleIJiiiiEEENS1_10collective13CollectiveMmaINS1_37MainloopSm90TmaGmmaWarpSpecializedFP8ILi3ENS5_IJNS4_1CILi2EEESB_NSA_ILi1EEEEEENS1_35KernelTmaWarpSpecializedCooperativeEEENS5_IJNSA_ILi256EEENSA_ILi128EEENSA_ILi64EEEEEENS_12float_e5m2_tENS5_IJlSC_lEEESK_SL_NS4_8TiledMMAINS4_8MMA_AtomIJNS4_4SM904GMMA31MMA_64x128x32_F32E5M2E5M2_SS_TNILNSP_7ScaleInE1ELSR_1EEEEEENS4_6LayoutINS5_IJSB_SC_SC_EEENS5_IJSC_NSA_ILi0EEESW_EEEEENS5_IJNS4_10UnderscoreESZ_SZ_EEEEENS4_23SM90_TMA_LOAD_MULTICASTENS4_14ComposedLayoutINS4_7SwizzleILi2ELi4ELi3EEENS4_18smem_ptr_flag_bitsILi8EEENSU_INS5_IJNSA_ILi8EEESI_EEENS5_IJSI_SC_EEEEEEEvNS4_8identityES12_S1C_vS1D_EENS_8epilogue10collective6detail29Sm90TmaWarpSpecializedAdapterINS1G_15DefaultEpilogueISK_SL_SL_NS1F_6thread17LinearCombinationISK_Li1EffLNS1K_9ScaleType4KindE0ELNS_15FloatRoundStyleE2ESK_EENS1_15EpilogueDefaultEEEEEvvEEEEvNT_6ParamsE,"ax",@progbits
	.align	128
.text._ZN7cutlass13device_kernelINS_4gemm6kernel13GemmUniversalIN4cute5tupleIJiiiiEEENS1_10collective13CollectiveMmaINS1_37MainloopSm90TmaGmmaWarpSpecializedFP8ILi3ENS5_IJNS4_1CILi2EEESB_NSA_ILi1EEEEEENS1_35KernelTmaWarpSpecializedCooperativeEEENS5_IJNSA_ILi256EEENSA_ILi128EEENSA_ILi64EEEEEENS_12float_e5m2_tENS5_IJlSC_lEEESK_SL_NS4_8TiledMMAINS4_8MMA_AtomIJNS4_4SM904GMMA31MMA_64x128x32_F32E5M2E5M2_SS_TNILNSP_7ScaleInE1ELSR_1EEEEEENS4_6LayoutINS5_IJSB_SC_SC_EEENS5_IJSC_NSA_ILi0EEESW_EEEEENS5_IJNS4_10UnderscoreESZ_SZ_EEEEENS4_23SM90_TMA_LOAD_MULTICASTENS4_14ComposedLayoutINS4_7SwizzleILi2ELi4ELi3EEENS4_18smem_ptr_flag_bitsILi8EEENSU_INS5_IJNSA_ILi8EEESI_EEENS5_IJSI_SC_EEEEEEEvNS4_8identityES12_S1C_vS1D_EENS_8epilogue10collective6detail29Sm90TmaWarpSpecializedAdapterINS1G_15DefaultEpilogueISK_SL_SL_NS1F_6thread17LinearCombinationISK_Li1EffLNS1K_9ScaleType4KindE0ELNS_15FloatRoundStyleE2ESK_EENS1_15EpilogueDefaultEEEEEvvEEEEvNT_6ParamsE:
        .type           _ZN7cutlass13device_kernelINS_4gemm6kernel13GemmUniversalIN4cute5tupleIJiiiiEEENS1_10collective13CollectiveMmaINS1_37MainloopSm90TmaGmmaWarpSpecializedFP8ILi3ENS5_IJNS4_1CILi2EEESB_NSA_ILi1EEEEEENS1_35KernelTmaWarpSpecializedCooperativeEEENS5_IJNSA_ILi256EEENSA_ILi128EEENSA_ILi64EEEEEENS_12float_e5m2_tENS5_IJlSC_lEEESK_SL_NS4_8TiledMMAINS4_8MMA_AtomIJNS4_4SM904GMMA31MMA_64x128x32_F32E5M2E5M2_SS_TNILNSP_7ScaleInE1ELSR_1EEEEEENS4_6LayoutINS5_IJSB_SC_SC_EEENS5_IJSC_NSA_ILi0EEESW_EEEEENS5_IJNS4_10UnderscoreESZ_SZ_EEEEENS4_23SM90_TMA_LOAD_MULTICASTENS4_14ComposedLayoutINS4_7SwizzleILi2ELi4ELi3EEENS4_18smem_ptr_flag_bitsILi8EEENSU_INS5_IJNSA_ILi8EEESI_EEENS5_IJSI_SC_EEEEEEEvNS4_8identityES12_S1C_vS1D_EENS_8epilogue10collective6detail29Sm90TmaWarpSpecializedAdapterINS1G_15DefaultEpilogueISK_SL_SL_NS1F_6thread17LinearCombinationISK_Li1EffLNS1K_9ScaleType4KindE0ELNS_15FloatRoundStyleE2ESK_EENS1_15EpilogueDefaultEEEEEvvEEEEvNT_6ParamsE,@function
        .size           _ZN7cutlass13device_kernelINS_4gemm6kernel13GemmUniversalIN4cute5tupleIJiiiiEEENS1_10collective13CollectiveMmaINS1_37MainloopSm90TmaGmmaWarpSpecializedFP8ILi3ENS5_IJNS4_1CILi2EEESB_NSA_ILi1EEEEEENS1_35KernelTmaWarpSpecializedCooperativeEEENS5_IJNSA_ILi256EEENSA_ILi128EEENSA_ILi64EEEEEENS_12float_e5m2_tENS5_IJlSC_lEEESK_SL_NS4_8TiledMMAINS4_8MMA_AtomIJNS4_4SM904GMMA31MMA_64x128x32_F32E5M2E5M2_SS_TNILNSP_7ScaleInE1ELSR_1EEEEEENS4_6LayoutINS5_IJSB_SC_SC_EEENS5_IJSC_NSA_ILi0EEESW_EEEEENS5_IJNS4_10UnderscoreESZ_SZ_EEEEENS4_23SM90_TMA_LOAD_MULTICASTENS4_14ComposedLayoutINS4_7SwizzleILi2ELi4ELi3EEENS4_18smem_ptr_flag_bitsILi8EEENSU_INS5_IJNSA_ILi8EEESI_EEENS5_IJSI_SC_EEEEEEEvNS4_8identityES12_S1C_vS1D_EENS_8epilogue10collective6detail29Sm90TmaWarpSpecializedAdapterINS1G_15DefaultEpilogueISK_SL_SL_NS1F_6thread17LinearCombinationISK_Li1EffLNS1K_9ScaleType4KindE0ELNS_15FloatRoundStyleE2ESK_EENS1_15EpilogueDefaultEEEEEvvEEEEvNT_6ParamsE,(.L_x_332 - _ZN7cutlass13device_kernelINS_4gemm6kernel13GemmUniversalIN4cute5tupleIJiiiiEEENS1_10collective13CollectiveMmaINS1_37MainloopSm90TmaGmmaWarpSpecializedFP8ILi3ENS5_IJNS4_1CILi2EEESB_NSA_ILi1EEEEEENS1_35KernelTmaWarpSpecializedCooperativeEEENS5_IJNSA_ILi256EEENSA_ILi128EEENSA_ILi64EEEEEENS_12float_e5m2_tENS5_IJlSC_lEEESK_SL_NS4_8TiledMMAINS4_8MMA_AtomIJNS4_4SM904GMMA31MMA_64x128x32_F32E5M2E5M2_SS_TNILNSP_7ScaleInE1ELSR_1EEEEEENS4_6LayoutINS5_IJSB_SC_SC_EEENS5_IJSC_NSA_ILi0EEESW_EEEEENS5_IJNS4_10UnderscoreESZ_SZ_EEEEENS4_23SM90_TMA_LOAD_MULTICASTENS4_14ComposedLayoutINS4_7SwizzleILi2ELi4ELi3EEENS4_18smem_ptr_flag_bitsILi8EEENSU_INS5_IJNSA_ILi8EEESI_EEENS5_IJSI_SC_EEEEEEEvNS4_8identityES12_S1C_vS1D_EENS_8epilogue10collective6detail29Sm90TmaWarpSpecializedAdapterINS1G_15DefaultEpilogueISK_SL_SL_NS1F_6thread17LinearCombinationISK_Li1EffLNS1K_9ScaleType4KindE0ELNS_15FloatRoundStyleE2ESK_EENS1_15EpilogueDefaultEEEEEvvEEEEvNT_6ParamsE)
        .other          _ZN7cutlass13device_kernelINS_4gemm6kernel13GemmUniversalIN4cute5tupleIJiiiiEEENS1_10collective13CollectiveMmaINS1_37MainloopSm90TmaGmmaWarpSpecializedFP8ILi3ENS5_IJNS4_1CILi2EEESB_NSA_ILi1EEEEEENS1_35KernelTmaWarpSpecializedCooperativeEEENS5_IJNSA_ILi256EEENSA_ILi128EEENSA_ILi64EEEEEENS_12float_e5m2_tENS5_IJlSC_lEEESK_SL_NS4_8TiledMMAINS4_8MMA_AtomIJNS4_4SM904GMMA31MMA_64x128x32_F32E5M2E5M2_SS_TNILNSP_7ScaleInE1ELSR_1EEEEEENS4_6LayoutINS5_IJSB_SC_SC_EEENS5_IJSC_NSA_ILi0EEESW_EEEEENS5_IJNS4_10UnderscoreESZ_SZ_EEEEENS4_23SM90_TMA_LOAD_MULTICASTENS4_14ComposedLayoutINS4_7SwizzleILi2ELi4ELi3EEENS4_18smem_ptr_flag_bitsILi8EEENSU_INS5_IJNSA_ILi8EEESI_EEENS5_IJSI_SC_EEEEEEEvNS4_8identityES12_S1C_vS1D_EENS_8epilogue10collective6detail29Sm90TmaWarpSpecializedAdapterINS1G_15DefaultEpilogueISK_SL_SL_NS1F_6thread17LinearCombinationISK_Li1EffLNS1K_9ScaleType4KindE0ELNS_15FloatRoundStyleE2ESK_EENS1_15EpilogueDefaultEEEEEvvEEEEvNT_6ParamsE,@"STO_CUDA_ENTRY STV_DEFAULT"
_ZN7cutlass13device_kernelINS_4gemm6kernel13GemmUniversalIN4cute5tupleIJiiiiEEENS1_10collective13CollectiveMmaINS1_37MainloopSm90TmaGmmaWarpSpecializedFP8ILi3ENS5_IJNS4_1CILi2EEESB_NSA_ILi1EEEEEENS1_35KernelTmaWarpSpecializedCooperativeEEENS5_IJNSA_ILi256EEENSA_ILi128EEENSA_ILi64EEEEEENS_12float_e5m2_tENS5_IJlSC_lEEESK_SL_NS4_8TiledMMAINS4_8MMA_AtomIJNS4_4SM904GMMA31MMA_64x128x32_F32E5M2E5M2_SS_TNILNSP_7ScaleInE1ELSR_1EEEEEENS4_6LayoutINS5_IJSB_SC_SC_EEENS5_IJSC_NSA_ILi0EEESW_EEEEENS5_IJNS4_10UnderscoreESZ_SZ_EEEEENS4_23SM90_TMA_LOAD_MULTICASTENS4_14ComposedLayoutINS4_7SwizzleILi2ELi4ELi3EEENS4_18smem_ptr_flag_bitsILi8EEENSU_INS5_IJNSA_ILi8EEESI_EEENS5_IJSI_SC_EEEEEEEvNS4_8identityES12_S1C_vS1D_EENS_8epilogue10collective6detail29Sm90TmaWarpSpecializedAdapterINS1G_15DefaultEpilogueISK_SL_SL_NS1F_6thread17LinearCombinationISK_Li1EffLNS1K_9ScaleType4KindE0ELNS_15FloatRoundStyleE2ESK_EENS1_15EpilogueDefaultEEEEEvvEEEEvNT_6ParamsE:
[----:B------:R-:W0:Y:S02]  /*0000*/  LDC R1, c[0x0][0x28] ;  /* 0x00000a00ff017b82 */ /* 0x000e240000000800 */
[----:B0-----:R-:W-:Y:S01]  /*0010*/  VIADD R1, R1, 0xfffffef8 ;  /* 0xfffffef801017836 */ /* 0x001fe20000000000 */
[----:B------:R-:W0:Y:S01]  /*0020*/  S2R R4, SR_TID.X ;  /* 0x0000000000047919 */ /* 0x000e220000002100 */
[----:B------:R-:W-:Y:S01]  /*0030*/  ELECT P0, URZ, PT ;  /* 0x00000000003f782f */ /* 0x000fe20003800000 */
[----:B------:R-:W-:Y:S01]  /*0040*/  BSSY B0, `(.L_x_0) ;  /* 0x0000015000007945 */ /* 0x000fe20003800000 */
[--C-:B0-----:R-:W-:Y:S02]  /*0050*/  SHF.R.U32.HI R0, RZ, 0x5, R4.reuse ;  /* 0x00000005ff007819 */ /* 0x101fe40000011604 */
[----:B------:R-:W-:-:S03]  /*0060*/  SHF.R.U32.HI R2, RZ, 0x7, R4 ;  /* 0x00000007ff027819 */ /* 0x000fc60000011604 */
[----:B------:R-:W0:Y:S04]  /*0070*/  SHFL.IDX PT, R3, R0, RZ, 0x1f ;  /* 0x00001fff00037589 */ /* 0x000e2800000e0000 */
[----:B------:R-:W1:Y:S01]  /*0080*/  SHFL.IDX PT, R2, R2, RZ, 0x1f ;  /* 0x00001fff02027589 */ /* 0x000e6200000e0000 */
[----:B0-----:R-:W-:Y:S02]  /*0090*/  R2UR UR4, R3 ;  /* 0x00000000030472ca */ /* 0x001fe400000e0000 */
[----:B-1----:R-:W-:-:S11]  /*00a0*/  R2UR UR6, R2 ;  /* 0x00000000020672ca */ /* 0x002fd600000e0000 */
[----:B------:R-:W-:Y:S02]  /*00b0*/  USHF.R.S32.HI UR5, URZ, 0x1f, UR4 ;  /* 0x0000001f3f057899 */ /* 0x000fe40008011404 */
[----:B------:R-:W-:Y:S02]  /*00c0*/  ISETP.NE.OR P0, PT, RZ, UR4, !P0 ;  /* 0x00000004ff007c0c */ /* 0x000fe4000c705670 */
[----:B------:R-:W-:-:S04]  /*00d0*/  ULEA.HI UR5, UR5, UR4, URZ, 0x2 ;  /* 0x0000000405057291 */ /* 0x000fc8000f8f103f */
[----:B------:R-:W-:-:S04]  /*00e0*/  ULOP3.LUT UR5, UR5, 0xfffffffc, URZ, 0xc0, !UPT ;  /* 0xfffffffc05057892 */ /* 0x000fc8000f8ec03f */
[----:B------:R-:W-:-:S03]  /*00f0*/  UIADD3 UR8, UR4, -UR5, URZ ;  /* 0x8000000504087290 */ /* 0x000fc6000fffe03f */
[----:B------:R-:W-:Y:S09]  /*0100*/  @P0 BRA `(.L_x_1) ;  /* 0x0000000000200947 */ /* 0x000ff20003800000 */
[----:B------:R-:W-:Y:S02]  /*0110*/  ULDC.64 UR4, c[0x0][0x198] ;  /* 0x0000660000047ab9 */ /* 0x000fe40000000a00 */
[----:B------:R-:W-:Y:S02]  /*0120*/  UIADD3 UR10, UP0, UR4, 0xf0, URZ ;  /* 0x000000f0040a7890 */ /* 0x000fe4000ff1e03f */
[----:B------:R-:W-:Y:S02]  /*0130*/  UIADD3 UR4, UP1, UR4, 0x1f0, URZ ;  /* 0x000001f004047890 */ /* 0x000fe4000ff3e03f */
[----:B------:R-:W-:Y:S02]  /*0140*/  UIADD3.X UR11, URZ, UR5, URZ, UP0, !UPT ;  /* 0x000000053f0b7290 */ /* 0x000fe400087fe43f */
[----:B------:R-:W-:-:S07]  /*0150*/  UIADD3.X UR5, URZ, UR5, URZ, UP1, !UPT ;  /* 0x000000053f057290 */ /* 0x000fce0008ffe43f */
[----:B------:R0:W-:Y:S02]  /*0160*/  UTMACCTL.PF [UR10] ;  /* 0x000000000a0079b9 */ /* 0x0001e40008040000 */
[----:B------:R0:W-:Y:S02]  /*0170*/  UTMACCTL.PF [UR4] ;  /* 0x00000000040079b9 */ /* 0x0001e40008040000 */
[----:B0-----:R-:W-:Y:S01]  /*0180*/  NOP ;  /* 0x0000000000007918 */ /* 0x001fe20000000000 */
.L_x_1:
[----:B------:R-:W-:Y:S05]  /*0190*/  BSYNC B0 ;  /* 0x0000000000007941 */ /* 0x000fea0003800000 */
.L_x_0:
[----:B------:R-:W0:Y:S01]  /*01a0*/  SHFL.IDX PT, R3, R0, RZ, 0x1f ;  /* 0x00001fff00037589 */ /* 0x000e2200000e0000 */
[----:B------:R-:W-:Y:S01]  /*01b0*/  UISETP.NE.AND UP0, UPT, UR8, 0x3, UPT ;  /* 0x000000030800788c */ /* 0x000fe2000bf05270 */
[----:B------:R-:W-:Y:S01]  /*01c0*/  ISETP.NE.AND P1, PT, RZ, UR6, PT ;  /* 0x00000006ff007c0c */ /* 0x000fe2000bf25270 */
[----:B------:R-:W-:Y:S02]  /*01d0*/  UIADD3 UR10, UR6, -0x1, URZ ;  /* 0xffffffff060a7890 */ /* 0x000fe4000fffe03f */
[----:B------:R-:W-:Y:S02]  /*01e0*/  UISETP.EQ.OR UP0, UPT, UR8, URZ, !UP0 ;  /* 0x0000003f0800728c */ /* 0x000fe4000c702670 */
[----:B------:R-:W-:Y:S02]  /*01f0*/  UISETP.GE.U32.AND UP1, UPT, UR10, 0x2, UPT ;  /* 0x000000020a00788c */ /* 0x000fe4000bf26070 */
[----:B------:R-:W-:-:S04]  /*0200*/  UISETP.EQ.AND UP0, UPT, UR6, URZ, UP0 ;  /* 0x0000003f0600728c */ /* 0x000fc80008702270 */
[----:B------:R-:W-:-:S04]  /*0210*/  USEL UR13, URZ, 0x1, !UP0 ;  /* 0x000000013f0d7887 */ /* 0x000fc8000c000000 */
[----:B------:R-:W-:Y:S01]  /*0220*/  USEL UR13, UR13, 0x2, UP1 ;  /* 0x000000020d0d7887 */ /* 0x000fe20008800000 */
[----:B0-----:R-:W-:-:S13]  /*0230*/  ISETP.NE.AND P0, PT, R3, RZ, PT ;  /* 0x000000ff0300720c */ /* 0x001fda0003f05270 */
[----:B------:R-:W-:Y:S05]  /*0240*/  @P0 BRA `(.L_x_2) ;  /* 0x0000000000500947 */ /* 0x000fea0003800000 */
[----:B------:R-:W0:Y:S01]  /*0250*/  S2UR UR9, SR_CgaCtaId ;  /* 0x00000000000979c3 */ /* 0x000e220000008800 */
[----:B------:R-:W-:Y:S01]  /*0260*/  UMOV UR4, 0x400 ;  /* 0x0000040000047882 */ /* 0x000fe20000000000 */
[----:B------:R-:W-:Y:S01]  /*0270*/  UMOV UR5, 0x1 ;  /* 0x0000000100057882 */ /* 0x000fe20000000000 */
[----:B------:R-:W-:Y:S01]  /*0280*/  UMOV UR6, 0x6 ;  /* 0x0000000600067882 */ /* 0x000fe20000000000 */
[----:B------:R-:W-:Y:S01]  /*0290*/  ELECT P0, URZ, PT ;  /* 0x00000000003f782f */ /* 0x000fe20003800000 */
[----:B------:R-:W-:-:S04]  /*02a0*/  UIADD3 UR6, -UR6, 0x100000, URZ ;  /* 0x0010000006067890 */ /* 0x000fc8000fffe13f */
[----:B------:R-:W-:Y:S02]  /*02b0*/  USHF.L.U32 UR7, UR6, 0xb, URZ ;  /* 0x0000000b06077899 */ /* 0x000fe4000800063f */
[----:B------:R-:W-:Y:S02]  /*02c0*/  USHF.L.U32 UR6, UR6, 0x1, URZ ;  /* 0x0000000106067899 */ /* 0x000fe4000800063f */
[----:B0-----:R-:W-:Y:S02]  /*02d0*/  ULEA UR9, UR9, UR4, 0x18 ;  /* 0x0000000409097291 */ /* 0x001fe4000f8ec03f */
[----:B------:R-:W-:-:S04]  /*02e0*/  UIADD3 UR4, -UR5, 0x100000, URZ ;  /* 0x0010000005047890 */ /* 0x000fc8000fffe13f */
[----:B------:R-:W-:Y:S02]  /*02f0*/  USHF.L.U32 UR5, UR4, 0xb, URZ ;  /* 0x0000000b04057899 */ /* 0x000fe4000800063f */
[----:B------:R-:W-:Y:S01]  /*0300*/  USHF.L.U32 UR4, UR4, 0x1, URZ ;  /* 0x0000000104047899 */ /* 0x000fe2000800063f */
[----:B------:R-:W0:Y:S11]  /*0310*/  FENCE.VIEW.ASYNC.S ;  /* 0x00000000000073c6 */ /* 0x000e360000000000 */
[----:B0-----:R0:W1:Y:S01]  /*0320*/  SYNCS.EXCH.64 URZ, [UR9], UR4 ;  /* 0x00000004093f75b2 */ /* 0x0010620008000100 */
[----:B------:R0:W2:Y:S01]  /*0330*/  SYNCS.EXCH.64 URZ, [UR9+0x18], UR6 ;  /* 0x00001806093f75b2 */ /* 0x0000a20008000100 */
[----:B------:R0:W3:Y:S01]  /*0340*/  SYNCS.EXCH.64 URZ, [UR9+0x8], UR4 ;  /* 0x00000804093f75b2 */ /* 0x0000e20008000100 */
[----:B------:R0:W4:Y:S01]  /*0350*/  SYNCS.EXCH.64 URZ, [UR9+0x20], UR6 ;  /* 0x00002006093f75b2 */ /* 0x0001220008000100 */
[----:B------:R0:W0:Y:S01]  /*0360*/  SYNCS.EXCH.64 URZ, [UR9+0x10], UR4 ;  /* 0x00001004093f75b2 */ /* 0x0000220008000100 */
[----:B------:R0:W0:Y:S01]  /*0370*/  SYNCS.EXCH.64 URZ, [UR9+0x28], UR6 ;  /* 0x00002806093f75b2 */ /* 0x0000220008000100 */
[----:B------:R-:W-:Y:S01]  /*0380*/  NOP ;  /* 0x0000000000007918 */ /* 0x000fe20000000000 */
.L_x_2:
[----:B------:R-:W-:Y:S01]  /*0390*/  SHF.R.S32.HI R2, RZ, 0x1f, R4 ;  /* 0x0000001fff027819 */ /* 0x000fe20000011404 */
[----:B------:R-:W5:Y:S01]  /*03a0*/  SHFL.IDX PT, R0, R0, RZ, 0x1f ;  /* 0x00001fff00007589 */ /* 0x000f6200000e0000 */
[----:B0-----:R-:W0:Y:S01]  /*03b0*/  S2UR UR9, SR_CTAID.X ;  /* 0x00000000000979c3 */ /* 0x001e220000002500 */
[----:B------:R-:W-:Y:S02]  /*03c0*/  ELECT P0, URZ, PT ;  /* 0x00000000003f782f */ /* 0x000fe40003800000 */
[----:B------:R-:W-:Y:S01]  /*03d0*/  LEA.HI R2, R2, R4, RZ, 0x7 ;  /* 0x0000000402027211 */ /* 0x000fe200078f38ff */
[----:B------:R-:W-:Y:S01]  /*03e0*/  ULDC UR4, c[0x0][0x150] ;  /* 0x0000540000047ab9 */ /* 0x000fe20000000800 */
[----:B------:R-:W-:Y:S01]  /*03f0*/  SHF.R.S32.HI R6, RZ, 0x1f, R3 ;  /* 0x0000001fff067819 */ /* 0x000fe20000011403 */
[----:B------:R-:W-:Y:S01]  /*0400*/  NOP ;  /* 0x0000000000007918 */ /* 0x000fe20000000000 */
[----:B------:R-:W-:Y:S01]  /*0410*/  LOP3.LUT R2, R2, 0xffffff80, RZ, 0xc0, !PT ;  /* 0xffffff8002027812 */ /* 0x000fe200078ec0ff */
[----:B------:R-:W-:Y:S01]  /*0420*/  NOP ;  /* 0x0000000000007918 */ /* 0x000fe20000000000 */
[----:B------:R-:W-:Y:S01]  /*0430*/  LEA.HI R6, R6, R3, RZ, 0x2 ;  /* 0x0000000306067211 */ /* 0x000fe200078f10ff */
[----:B------:R-:W1:Y:S02]  /*0440*/  LDC R8, c[0x0][0x144] ;  /* 0x00005100ff087b82 */ /* 0x000e640000000800 */
[----:B------:R-:W-:Y:S01]  /*0450*/  IMAD.IADD R4, R4, 0x1, -R2 ;  /* 0x0000000104047824 */ /* 0x000fe200078e0a02 */
[----:B------:R-:W-:Y:S01]  /*0460*/  LOP3.LUT R6, R6, 0x3ffffffc, RZ, 0xc0, !PT ;  /* 0x3ffffffc06067812 */ /* 0x000fe200078ec0ff */
[----:B------:R-:W2:Y:S03]  /*0470*/  S2R R2, SR_CTAID.Y ;  /* 0x0000000000027919 */ /* 0x000ea60000002600 */
[----:B------:R-:W-:Y:S01]  /*0480*/  SHF.R.S32.HI R5, RZ, 0x1f, R4 ;  /* 0x0000001fff057819 */ /* 0x000fe20000011404 */
[----:B------:R-:W-:Y:S01]  /*0490*/  IMAD.IADD R6, R3, 0x1, -R6 ;  /* 0x0000000103067824 */ /* 0x000fe200078e0a06 */
[----:B------:R-:W3:Y:S02]  /*04a0*/  LDC R11, c[0x0][0x148] ;  /* 0x00005200ff0b7b82 */ /* 0x000ee40000000800 */
[----:B------:R-:W-:-:S02]  /*04b0*/  LEA.HI R5, R5, R4, RZ, 0x3 ;  /* 0x0000000405057211 */ /* 0x000fc400078f18ff */
[----:B-----5:R-:W-:Y:S02]  /*04c0*/  ISETP.NE.OR P0, PT, R0, RZ, !P0 ;  /* 0x000000ff0000720c */ /* 0x020fe40004705670 */
[--C-:B------:R-:W-:Y:S02]  /*04d0*/  SHF.R.S32.HI R0, RZ, 0x3, R5.reuse ;  /* 0x00000003ff007819 */ /* 0x100fe40000011405 */
[----:B------:R-:W-:Y:S02]  /*04e0*/  SHF.R.S32.HI R5, RZ, 0x1f, R5 ;  /* 0x0000001fff057819 */ /* 0x000fe40000011405 */
[----:B0-----:R-:W-:Y:S02]  /*04f0*/  I2FP.F32.U32 R7, UR9 ;  /* 0x0000000900077c45 */ /* 0x001fe40008201000 */
[----:B------:R-:W-:-:S03]  /*0500*/  LEA.HI R5, R5, R0, RZ, 0x2 ;  /* 0x0000000005057211 */ /* 0x000fc600078f10ff */
[----:B------:R-:W-:Y:S01]  /*0510*/  FMUL R7, R7, UR4 ;  /* 0x0000000407077c20 */ /* 0x000fe20008400000 */
[----:B------:R-:W-:Y:S01]  /*0520*/  LOP3.LUT R5, R5, 0xfffffffc, RZ, 0xc0, !PT ;  /* 0xfffffffc05057812 */ /* 0x000fe200078ec0ff */
[----:B------:R-:W-:Y:S01]  /*0530*/  VOTEU.ALL UP0, P0 ;  /* 0x00000000003f7886 */ /* 0x000fe20000000000 */
[----:B------:R-:W-:Y:S01]  /*0540*/  ULDC UR4, c[0x0][0x154] ;  /* 0x0000550000047ab9 */ /* 0x000fe20000000800 */
[----:B------:R-:W-:Y:S02]  /*0550*/  VOTEU.ALL UP1, P0 ;  /* 0x00000000003f7886 */ /* 0x000fe40000020000 */
[----:B------:R-:W0:Y:S01]  /*0560*/  F2I.U32.TRUNC.NTZ R7, R7 ;  /* 0x0000000700077305 */ /* 0x000e22000020f000 */
[----:B------:R-:W-:Y:S01]  /*0570*/  IMAD.IADD R5, R0, 0x1, -R5 ;  /* 0x0000000100057824 */ /* 0x000fe200078e0a05 */
[----:B------:R-:W5:Y:S01]  /*0580*/  @!UP0 S2UR UR7, SR_CgaCtaId ;  /* 0x00000000000789c3 */ /* 0x000f620000008800 */
[----:B------:R-:W-:Y:S02]  /*0590*/  @!UP0 UMOV UR6, 0x400 ;  /* 0x0000040000068882 */ /* 0x000fe40000000000 */
[----:B------:R-:W-:Y:S01]  /*05a0*/  IMAD R5, R6, 0x4, R5 ;  /* 0x0000000406057824 */ /* 0x000fe200078e0205 */
[----:B--2---:R-:W-:-:S04]  /*05b0*/  I2FP.F32.U32 R9, R2 ;  /* 0x0000000200097245 */ /* 0x004fc80000201000 */
[----:B------:R-:W-:Y:S01]  /*05c0*/  LEA.HI R0, R5, R5, RZ, 0x1 ;  /* 0x0000000505007211 */ /* 0x000fe200078f08ff */
[----:B------:R-:W-:Y:S01]  /*05d0*/  FMUL R9, R9, UR4 ;  /* 0x0000000409097c20 */ /* 0x000fe20008400000 */
[----:B------:R-:W-:Y:S02]  /*05e0*/  UMOV UR4, 0x20 ;  /* 0x0000002000047882 */ /* 0x000fe40000000000 */
[----:B------:R-:W-:Y:S01]  /*05f0*/  LOP3.LUT R6, R0, 0xfffffffe, RZ, 0xc0, !PT ;  /* 0xfffffffe00067812 */ /* 0x000fe200078ec0ff */
[----:B0-----:R-:W-:Y:S01]  /*0600*/  IMAD.MOV R13, RZ, RZ, -R7 ;  /* 0x000000ffff0d7224 */ /* 0x001fe200078e0a07 */
[----:B------:R-:W-:-:S04]  /*0610*/  @!UP0 UIADD3 UR4, -UR4, 0x100000, URZ ;  /* 0x0010000004048890 */ /* 0x000fc8000fffe13f */
[----:B------:R-:W-:Y:S02]  /*0620*/  @!UP0 USHF.L.U32 UR5, UR4, 0xb, URZ ;  /* 0x0000000b04058899 */ /* 0x000fe4000800063f */
[----:B------:R-:W-:Y:S01]  /*0630*/  @!UP0 USHF.L.U32 UR4, UR4, 0x1, URZ ;  /* 0x0000000104048899 */ /* 0x000fe2000800063f */
[----:B------:R-:W0:Y:S01]  /*0640*/  F2I.U32.TRUNC.NTZ R9, R9 ;  /* 0x0000000900097305 */ /* 0x000e22000020f000 */
[----:B-1----:R-:W-:Y:S02]  /*0650*/  IMAD R0, R8, R13, UR9 ;  /* 0x0000000908007e24 */ /* 0x002fe4000f8e020d */
[C---:B------:R-:W-:Y:S02]  /*0660*/  IMAD.IADD R7, R5.reuse, 0x1, -R6 ;  /* 0x0000000105077824 */ /* 0x040fe400078e0a06 */
[----:B------:R-:W-:-:S03]  /*0670*/  IMAD.SHL.U32 R6, R5, 0x4, RZ ;  /* 0x0000000405067824 */ /* 0x000fc600078e00ff */
[----:B------:R-:W-:Y:S01]  /*0680*/  ISETP.NE.AND P2, PT, R7, R0, PT ;  /* 0x000000000700720c */ /* 0x000fe20003f45270 */
[----:B-----5:R-:W-:Y:S01]  /*0690*/  @!UP0 ULEA UR6, UR7, UR6, 0x18 ;  /* 0x0000000607068291 */ /* 0x020fe2000f8ec03f */
[----:B------:R-:W-:Y:S01]  /*06a0*/  LOP3.LUT R10, R5, 0xc, R6, 0x78, !PT ;  /* 0x0000000c050a7812 */ /* 0x000fe200078e7806 */
[----:B------:R-:W1:Y:S01]  /*06b0*/  LDC R7, c[0x0][0x140] ;  /* 0x00005000ff077b82 */ /* 0x000e620000000800 */
[----:B------:R-:W-:Y:S01]  /*06c0*/  VOTEU.ALL UP0, P0 ;  /* 0x00000000003f7886 */ /* 0x000fe20000000000 */
[----:B------:R-:W-:Y:S01]  /*06d0*/  LOP3.LUT P0, RZ, R4, 0x7, RZ, 0xc0, !PT ;  /* 0x0000000704ff7812 */ /* 0x000fe2000780c0ff */
[----:B0-----:R-:W-:Y:S01]  /*06e0*/  IMAD.MOV R12, RZ, RZ, -R9 ;  /* 0x000000ffff0c7224 */ /* 0x001fe200078e0a09 */
[----:B------:R0:W-:Y:S01]  /*06f0*/  STL [R1+0x7c], R10 ;  /* 0x00007c0a01007387 */ /* 0x0001e20000100800 */
[----:B------:R-:W-:Y:S01]  /*0700*/  IMAD.MOV.U32 R4, RZ, RZ, 0x1 ;  /* 0x00000001ff047424 */ /* 0x000fe200078e00ff */
[----:B------:R-:W-:Y:S01]  /*0710*/  ISETP.LT.U32.AND P0, PT, R10, 0x4, !P0 ;  /* 0x000000040a00780c */ /* 0x000fe20004701070 */
[----:B---3--:R-:W-:-:S03]  /*0720*/  IMAD R6, R11, R12, R2 ;  /* 0x0000000c0b067224 */ /* 0x008fc600078e0202 */
[----:B------:R-:W-:Y:S01]  /*0730*/  @P2 LEA.HI R5, R10, R10, RZ, 0x1 ;  /* 0x0000000a0a052211 */ /* 0x000fe200078f08ff */
[----:B------:R-:W2:Y:S02]  /*0740*/  FENCE.VIEW.ASYNC.S ;  /* 0x00000000000073c6 */ /* 0x000ea40000000000 */
[----:B--2---:R0:W2:Y:S01]  /*0750*/  @!UP0 SYNCS.EXCH.64 URZ, [UR6+0x40], UR4 ;  /* 0x00004004063f85b2 */ /* 0x0040a20008000100 */
[----:B------:R-:W-:-:S04]  /*0760*/  @P2 SHF.R.S32.HI R5, RZ, 0x1, R5 ;  /* 0x00000001ff052819 */ /* 0x000fc80000011405 */
[----:B------:R-:W-:Y:S02]  /*0770*/  @P2 ISETP.NE.AND P3, PT, R5, R6, PT ;  /* 0x000000060500220c */ /* 0x000fe40003f65270 */
[----:B------:R-:W-:Y:S02]  /*0780*/  SEL R5, RZ, 0x1, !P0 ;  /* 0x00000001ff057807 */ /* 0x000fe40004000000 */
[----:B------:R-:W-:Y:S02]  /*0790*/  @P2 SEL R4, RZ, 0x1, P3 ;  /* 0x00000001ff042807 */ /* 0x000fe40001800000 */
[----:B-1----:R-:W-:Y:S02]  /*07a0*/  ISETP.EQ.U32.AND P5, PT, R7, 0x1, PT ;  /* 0x000000010700780c */ /* 0x002fe40003fa2070 */
[----:B------:R-:W-:Y:S01]  /*07b0*/  LOP3.LUT R4, R4, R5, RZ, 0xc0, !PT ;  /* 0x0000000504047212 */ /* 0x000fe200078ec0ff */
[----:B------:R0:W1:Y:S01]  /*07c0*/  @!UP1 SYNCS.EXCH.64 URZ, [UR6+0x48], UR4 ;  /* 0x00004804063f95b2 */ /* 0x0000620008000100 */
[----:B------:R-:W-:-:S03]  /*07d0*/  NOP ;  /* 0x0000000000007918 */ /* 0x000fc60000000000 */
[----:B------:R0:W-:Y:S06]  /*07e0*/  STL [R1+0x78], R4 ;  /* 0x0000780401007387 */ /* 0x0001ec0000100800 */
[----:B--2---:R-:W-:Y:S05]  /*07f0*/  @!P5 BRA `(.L_x_3) ;  /* 0x000000000008d947 */ /* 0x004fea0003800000 */
[----:B-1--4-:R-:W-:Y:S01]  /*0800*/  UCGABAR_ARV ;  /* 0x00000000000079c7 */ /* 0x012fe20008000000 */
[----:B------:R-:W-:Y:S05]  /*0810*/  BRA `(.L_x_4) ;  /* 0x0000000000047947 */ /* 0x000fea0003800000 */
.L_x_3:
[----:B-1--4-:R-:W-:Y:S01]  /*0820*/  NOP ;  /* 0x0000000000007918 */ /* 0x012fe20000000000 */
.L_x_4:
[----:B------:R-:W1:Y:S01]  /*0830*/  LDC R3, c[0x0][0x65c] ;  /* 0x00019700ff037b82 */ /* 0x000e620000000800 */
[----:B0-----:R-:W-:Y:S02]  /*0840*/  IMAD.U32 R4, RZ, RZ, UR9 ;  /* 0x00000009ff047e24 */ /* 0x001fe4000f8e00ff */
[----:B------:R-:W-:Y:S01]  /*0850*/  IMAD.MOV.U32 R5, RZ, RZ, RZ ;  /* 0x000000ffff057224 */ /* 0x000fe200078e00ff */
[----:B-1----:R-:W-:-:S13]  /*0860*/  ISETP.NE.AND P4, PT, R3, 0x1, PT ;  /* 0x000000010300780c */ /* 0x002fda0003f85270 */
[----:B------:R-:W0:Y:S01]  /*0870*/  @P4 LDC R7, c[0x0][0x10] ;  /* 0x00000400ff074b82 */ /* 0x000e220000000800 */
[----:B------:R-:W-:Y:S02]  /*0880*/  @P4 IMAD.MOV.U32 R3, RZ, RZ, RZ ;  /* 0x000000ffff034224 */ /* 0x000fe400078e00ff */
[----:B------:R-:W-:-:S05]  /*0890*/  @P4 IMAD.MOV.U32 R13, RZ, RZ, RZ ;  /* 0x000000ffff0d4224 */ /* 0x000fca00078e00ff */
[----:B------:R-:W1:Y:S01]  /*08a0*/  @!P4 LDC R9, c[0x0][0xc] ;  /* 0x00000300ff09cb82 */ /* 0x000e620000000800 */
[----:B0-----:R-:W-:-:S04]  /*08b0*/  @P4 IMAD.WIDE.U32 R6, R7, UR9, R2 ;  /* 0x0000000907064c25 */ /* 0x001fc8000f8e0002 */
[----:B------:R-:W-:Y:S02]  /*08c0*/  @P4 IMAD.MOV.U32 R19, RZ, RZ, R6 ;  /* 0x000000ffff134224 */ /* 0x000fe400078e0006 */
[----:B------:R-:W-:Y:S02]  /*08d0*/  @P4 IMAD.IADD R23, R7, 0x1, R13 ;  /* 0x0000000107174824 */ /* 0x000fe400078e020d */
[----:B-1----:R-:W-:-:S04]  /*08e0*/  @!P4 IMAD.WIDE.U32 R4, R2, R9, R4 ;  /* 0x000000090204c225 */ /* 0x002fc800078e0004 */
[----:B------:R-:W-:Y:S02]  /*08f0*/  @!P4 IMAD.MOV.U32 R19, RZ, RZ, R4 ;  /* 0x000000ffff13c224 */ /* 0x000fe400078e0004 */
[----:B------:R-:W-:-:S03]  /*0900*/  @!P4 IMAD.MOV.U32 R23, RZ, RZ, R5 ;  /* 0x000000ffff17c224 */ /* 0x000fc600078e0005 */
[----:B------:R0:W-:Y:S04]  /*0910*/  STL [R1+0x84], R19 ;  /* 0x0000841301007387 */ /* 0x0001e80000100800 */
[----:B------:R0:W-:Y:S01]  /*0920*/  STL [R1+0x80], R23 ;  /* 0x0000801701007387 */ /* 0x0001e20000100800 */
[----:B------:R-:W-:Y:S05]  /*0930*/  @!P5 BRA `(.L_x_5) ;  /* 0x00000000000cd947 */ /* 0x000fea0003800000 */
[----:B------:R-:W-:Y:S01]  /*0940*/  UCGABAR_WAIT ;  /* 0x0000000000007dc7 */ /* 0x000fe20008000000 */
[----:B------:R-:W-:Y:S01]  /*0950*/  CCTL.IVALL ;  /* 0x00000000ff00798f */ /* 0x000fe20002000000 */
[----:B------:R-:W-:Y:S05]  /*0960*/  BRA `(.L_x_6) ;  /* 0x0000000000047947 */ /* 0x000fea0003800000 */
.L_x_5:
[----:B------:R-:W-:Y:S06]  /*0970*/  BAR.SYNC.DEFER_BLOCKING 0x0 ;  /* 0x0000000000007b1d */ /* 0x000fec0000010000 */
.L_x_6:
[----:B------:R-:W-:Y:S05]  /*0980*/  @!P1 BRA `(.L_x_7) ;  /* 0x000000e400449947 */ /* 0x000fea0003800000 */
[----:B------:R-:W-:-:S06]  /*0990*/  UISETP.GT.U32.AND UP0, UPT, UR10, 0x1, UPT ;  /* 0x000000010a00788c */ /* 0x000fcc000bf04070 */
[----:B------:R-:W-:-:S13]  /*09a0*/  PLOP3.LUT P0, PT, PT, PT, UP0, 0x80, 0x0 ;  /* 0x000000000000781c */ /* 0x000fda0003f0f008 */
[----:B------:R-:W-:Y:S05]  /*09b0*/  @P0 EXIT ;  /* 0x000000000000094d */ /* 0x000fea0003800000 */
[----:B------:R-:W-:Y:S01]  /*09c0*/  IMAD.MOV.U32 R6, RZ, RZ, -0x1 ;  /* 0xffffffffff067424 */ /* 0x000fe200078e00ff */
[----:B------:R-:W-:Y:S01]  /*09d0*/  ULDC.64 UR4, c[0x0][0x650] ;  /* 0x0001940000047ab9 */ /* 0x000fe20000000a00 */
[----:B------:R-:W-:Y:S01]  /*09e0*/  IMAD.MOV.U32 R5, RZ, RZ, -0x1 ;  /* 0xffffffffff057424 */ /* 0x000fe200078e00ff */
[----:B------:R-:W-:Y:S01]  /*09f0*/  ISETP.GE.U32.AND P0, PT, R19, UR4, PT ;  /* 0x0000000413007c0c */ /* 0x000fe2000bf06070 */
[----:B------:R-:W-:Y:S01]  /*0a00*/  UMOV UR22, 0xffffffff ;  /* 0xffffffff00167882 */ /* 0x000fe20000000000 */
[----:B------:R1:W-:Y:S01]  /*0a10*/  STL [R1+0x8c], R6 ;  /* 0x00008c0601007387 */ /* 0x0003e20000100800 */
[----:B------:R-:W-:Y:S02]  /*0a20*/  PRMT R4, RZ, 0x7610, R4 ;  /* 0x00007610ff047816 */ /* 0x000fe40000000004 */
[----:B------:R-:W-:Y:S01]  /*0a30*/  ISETP.GE.U32.AND.EX P0, PT, R23, UR5, PT, P0 ;  /* 0x0000000517007c0c */ /* 0x000fe2000bf06100 */
[----:B------:R1:W-:-:S12]  /*0a40*/  STL [R1+0x88], R5 ;  /* 0x0000880501007387 */ /* 0x0003d80000100800 */
[----:B-1----:R-:W-:Y:S05]  /*0a50*/  @P0 BRA `(.L_x_8) ;  /* 0x0000000400380947 */ /* 0x002fea0003800000 */
[----:B------:R-:W1:Y:S01]  /*0a60*/  LDC.64 R14, c[0x0][0x628] ;  /* 0x00018a00ff0e7b82 */ /* 0x000e620000000a00 */
[----:B------:R-:W-:Y:S02]  /*0a70*/  IMAD.MOV.U32 R4, RZ, RZ, R19 ;  /* 0x000000ffff047224 */ /* 0x000fe400078e0013 */
[----:B------:R-:W-:-:S05]  /*0a80*/  IMAD.MOV.U32 R5, RZ, RZ, R23 ;  /* 0x000000ffff057224 */ /* 0x000fca00078e0017 */
[----:B------:R-:W2:Y:S08]  /*0a90*/  LDC R10, c[0x0][0x630] ;  /* 0x00018c00ff0a7b82 */ /* 0x000eb00000000800 */
[----:B------:R-:W3:Y:S01]  /*0aa0*/  LDC.64 R16, c[0x0][0x620] ;  /* 0x00018800ff107b82 */ /* 0x000ee20000000a00 */
[----:B-1----:R-:W-:-:S04]  /*0ab0*/  ISETP.NE.U32.AND P0, PT, R14, RZ, PT ;  /* 0x000000ff0e00720c */ /* 0x002fc80003f05070 */
[----:B------:R-:W-:-:S13]  /*0ac0*/  ISETP.NE.AND.EX P0, PT, R15, RZ, PT, P0 ;  /* 0x000000ff0f00720c */ /* 0x000fda0003f05300 */
[----:B--23--:R-:W-:Y:S05]  /*0ad0*/  @!P0 BRA `(.L_x_9) ;  /* 0x0000000000288947 */ /* 0x00cfea0003800000 */
[----:B------:R-:W1:Y:S02]  /*0ae0*/  LDC R9, c[0x0][0x634] ;  /* 0x00018d00ff097b82 */ /* 0x000e640000000800 */
[----:B-1----:R-:W-:-:S05]  /*0af0*/  IADD3 R9, P0, R19, R9, RZ ;  /* 0x0000000913097210 */ /* 0x002fca0007f1e0ff */
[----:B------:R-:W-:-:S04]  /*0b00*/  IMAD.X R13, RZ, RZ, R23, P0 ;  /* 0x000000ffff0d7224 */ /* 0x000fc800000e0617 */
[----:B------:R-:W-:-:S04]  /*0b10*/  IMAD.WIDE.U32 R4, R13, R14, RZ ;  /* 0x0000000e0d047225 */ /* 0x000fc800078e00ff */
[----:B------:R-:W-:-:S04]  /*0b20*/  IMAD.WIDE.U32 R6, P0, R9, R15, R4 ;  /* 0x0000000f09067225 */ /* 0x000fc80007800004 */
[----:B------:R-:W-:-:S04]  /*0b30*/  IMAD.WIDE.U32 R4, R9, R14, RZ ;  /* 0x0000000e09047225 */ /* 0x000fc800078e00ff */
[----:B------:R-:W-:Y:S01]  /*0b40*/  IMAD.X R9, RZ, RZ, RZ, P0 ;  /* 0x000000ffff097224 */ /* 0x000fe200000e06ff */
[----:B------:R-:W-:Y:S01]  /*0b50*/  IADD3 RZ, P0, R5, R6, RZ ;  /* 0x0000000605ff7210 */ /* 0x000fe20007f1e0ff */
[----:B------:R-:W-:-:S04]  /*0b60*/  IMAD.MOV.U32 R8, RZ, RZ, R7 ;  /* 0x000000ffff087224 */ /* 0x000fc800078e0007 */
[----:B------:R-:W-:-:S08]  /*0b70*/  IMAD.WIDE.U32.X R4, R13, R15, R8, P0 ;  /* 0x0000000f0d047225 */ /* 0x000fd000000e0408 */
.L_x_9:
[----:B------:R-:W1:Y:S01]  /*0b80*/  LDC.64 R20, c[0x0][0x640] ;  /* 0x00019000ff147b82 */ /* 0x000e620000000a00 */
[-C--:B------:R-:W-:Y:S01]  /*0b90*/  SHF.R.U64 R22, R4, R10.reuse, R5 ;  /* 0x0000000a04167219 */ /* 0x080fe20000001205 */
[----:B------:R-:W-:Y:S01]  /*0ba0*/  IMAD.MOV.U32 R4, RZ, RZ, R19 ;  /* 0x000000ffff047224 */ /* 0x000fe200078e0013 */
[----:B------:R-:W-:Y:S01]  /*0bb0*/  SHF.R.U32.HI R3, RZ, R10, R5 ;  /* 0x0000000aff037219 */ /* 0x000fe20000011605 */
[----:B------:R-:W-:Y:S01]  /*0bc0*/  IMAD.MOV.U32 R5, RZ, RZ, R23 ;  /* 0x000000ffff057224 */ /* 0x000fe200078e0017 */
[----:B------:R-:W-:Y:S01]  /*0bd0*/  IADD3 R7, P0, RZ, -R22, RZ ;  /* 0x80000016ff077210 */ /* 0x000fe20007f1e0ff */
[----:B0-----:R-:W-:Y:S02]  /*0be0*/  IMAD R23, R11, R12, R2 ;  /* 0x0000000c0b177224 */ /* 0x001fe400078e0202 */
[----:B------:R-:W0:Y:S01]  /*0bf0*/  LDC R8, c[0x0][0x618] ;  /* 0x00018600ff087b82 */ /* 0x000e220000000800 */
[----:B------:R-:W-:Y:S02]  /*0c00*/  IMAD.MOV.U32 R11, RZ, RZ, 0x1 ;  /* 0x00000001ff0b7424 */ /* 0x000fe400078e00ff */
[----:B------:R-:W-:-:S02]  /*0c10*/  IMAD.X R3, RZ, RZ, ~R3, P0 ;  /* 0x000000ffff037224 */ /* 0x000fc400000e0e03 */
[----:B------:R-:W-:-:S03]  /*0c20*/  IMAD.WIDE.U32 R4, R7, R16, R4 ;  /* 0x0000001007047225 */ /* 0x000fc600078e0004 */
[----:B------:R-:W2:Y:S01]  /*0c30*/  LDC R14, c[0x0][0x608] ;  /* 0x00018200ff0e7b82 */ /* 0x000ea20000000800 */
[----:B------:R-:W-:-:S04]  /*0c40*/  IMAD R6, R3, R16, RZ ;  /* 0x0000001003067224 */ /* 0x000fc800078e02ff */
[----:B------:R-:W-:-:S03]  /*0c50*/  IMAD R3, R7, R17, R6 ;  /* 0x0000001107037224 */ /* 0x000fc600078e0206 */
[----:B------:R-:W3:Y:S01]  /*0c60*/  LDC R18, c[0x0][0x658] ;  /* 0x00019600ff127b82 */ /* 0x000ee20000000800 */
[----:B------:R-:W-:Y:S01]  /*0c70*/  IMAD.IADD R3, R5, 0x1, R3 ;  /* 0x0000000105037824 */ /* 0x000fe200078e0203 */
[----:B-1----:R-:W-:Y:S01]  /*0c80*/  ISETP.NE.U32.AND P0, PT, R20, RZ, PT ;  /* 0x000000ff1400720c */ /* 0x002fe20003f05070 */
[----:B------:R-:W-:-:S03]  /*0c90*/  IMAD.MOV.U32 R5, RZ, RZ, -0x1 ;  /* 0xffffffffff057424 */ /* 0x000fc600078e00ff */
[----:B------:R-:W-:Y:S02]  /*0ca0*/  ISETP.NE.AND.EX P0, PT, R21, RZ, PT, P0 ;  /* 0x000000ff1500720c */ /* 0x000fe40003f05300 */
[----:B------:R-:W1:Y:S01]  /*0cb0*/  LDC R13, c[0x0][0x600] ;  /* 0x00018000ff0d7b82 */ /* 0x000e620000000800 */
[-CC-:B0-----:R-:W-:Y:S02]  /*0cc0*/  SHF.R.U64 R10, R4, R8.reuse, R3.reuse ;  /* 0x00000008040a7219 */ /* 0x181fe40000001203 */
[----:B------:R-:W-:-:S05]  /*0cd0*/  SHF.R.U32.HI R3, RZ, R8, R3 ;  /* 0x00000008ff037219 */ /* 0x000fca0000011603 */
[----:B------:R-:W0:Y:S01]  /*0ce0*/  LDC R15, c[0x0][0x648] ;  /* 0x00019200ff0f7b82 */ /* 0x000e220000000800 */
[-CC-:B--2---:R-:W-:Y:S02]  /*0cf0*/  SHF.R.U64 R19, R10, R14.reuse, R3.reuse ;  /* 0x0000000e0a137219 */ /* 0x184fe40000001203 */
[----:B------:R-:W-:-:S05]  /*0d00*/  SHF.R.U32.HI R3, RZ, R14, R3 ;  /* 0x0000000eff037219 */ /* 0x000fca0000011603 */
[----:B------:R-:W2:Y:S01]  /*0d10*/  LDC R17, c[0x0][0x638] ;  /* 0x00018e00ff117b82 */ /* 0x000ea20000000800 */
[-C--:B---3--:R-:W-:Y:S02]  /*0d20*/  SHF.L.U32 R2, R5, R18.reuse, RZ ;  /* 0x0000001205027219 */ /* 0x088fe400000006ff */
[--C-:B------:R-:W-:Y:S02]  /*0d30*/  SHF.R.U64 R12, R19, R18, R3.reuse ;  /* 0x00000012130c7219 */ /* 0x100fe40000001203 */
[----:B------:R-:W-:Y:S02]  /*0d40*/  LOP3.LUT R8, RZ, R2, RZ, 0x33, !PT ;  /* 0x00000002ff087212 */ /* 0x000fe400078e33ff */
[----:B------:R-:W-:Y:S01]  /*0d50*/  SHF.R.U32.HI R3, RZ, R18, R3 ;  /* 0x00000012ff037219 */ /* 0x000fe20000011603 */
[----:B------:R-:W3:Y:S01]  /*0d60*/  LDC R16, c[0x0][0x610] ;  /* 0x00018400ff107b82 */ /* 0x000ee20000000800 */
[----:B------:R-:W-:Y:S01]  /*0d70*/  IMAD.MOV.U32 R2, RZ, RZ, R12 ;  /* 0x000000ffff027224 */ /* 0x000fe200078e000c */
[----:B------:R-:W-:Y:S06]  /*0d80*/  @!P0 BRA `(.L_x_10) ;  /* 0x0000000000288947 */ /* 0x000fec0003800000 */
[----:B------:R-:W4:Y:S02]  /*0d90*/  LDC R7, c[0x0][0x64c] ;  /* 0x00019300ff077b82 */ /* 0x000f240000000800 */
[----:B----4-:R-:W-:-:S05]  /*0da0*/  IADD3 R7, P0, R12, R7, RZ ;  /* 0x000000070c077210 */ /* 0x010fca0007f1e0ff */
        /* <DEDUP_REMOVED lines=8> */
.L_x_10:
[----:B0-----:R-:W-:Y:S01]  /*0e30*/  SHF.R.U64 R4, R2, R15, R3 ;  /* 0x0000000f02047219 */ /* 0x001fe20000001203 */
[----:B-1----:R-:W-:Y:S01]  /*0e40*/  VIADD R5, R13, 0xffffffff ;  /* 0xffffffff0d057836 */ /* 0x002fe20000000000 */
[----:B------:R-:W-:Y:S02]  /*0e50*/  SHF.L.U32 R2, R11, R18, RZ ;  /* 0x000000120b027219 */ /* 0x000fe400000006ff */
[----:B------:R-:W-:Y:S01]  /*0e60*/  LOP3.LUT R3, R19, R8, RZ, 0xc0, !PT ;  /* 0x0000000813037212 */ /* 0x000fe200078ec0ff */
[----:B------:R-:W-:Y:S01]  /*0e70*/  IMAD.MOV R6, RZ, RZ, -R4 ;  /* 0x000000ffff067224 */ /* 0x000fe200078e0a04 */
[----:B------:R-:W-:Y:S02]  /*0e80*/  SEL R0, R0, R23, !P4 ;  /* 0x0000001700007207 */ /* 0x000fe40006000000 */
[----:B------:R-:W-:Y:S01]  /*0e90*/  LOP3.LUT R5, R10, R5, RZ, 0xc0, !PT ;  /* 0x000000050a057212 */ /* 0x000fe200078ec0ff */
[----:B------:R-:W-:Y:S01]  /*0ea0*/  IMAD R3, R2, R4, R3 ;  /* 0x0000000402037224 */ /* 0x000fe200078e0203 */
[----:B------:R-:W-:Y:S01]  /*0eb0*/  R2UR UR22, R22 ;  /* 0x00000000161672ca */ /* 0x000fe200000e0000 */
[----:B--2---:R-:W-:-:S02]  /*0ec0*/  IMAD R2, R6, R17, R12 ;  /* 0x0000001106027224 */ /* 0x004fc400078e020c */
[----:B---3--:R-:W-:Y:S02]  /*0ed0*/  IMAD R0, R3, R16, R0 ;  /* 0x0000001003007224 */ /* 0x008fe400078e0200 */
[----:B------:R-:W-:Y:S02]  /*0ee0*/  IMAD R3, R2, R13, R5 ;  /* 0x0000000d02037224 */ /* 0x000fe400078e0205 */
[----:B------:R-:W-:-:S03]  /*0ef0*/  IMAD.MOV.U32 R4, RZ, RZ, 0x1 ;  /* 0x00000001ff047424 */ /* 0x000fc600078e00ff */
[----:B------:R-:W-:Y:S02]  /*0f00*/  SEL R2, R3, R0, !P4 ;  /* 0x0000000003027207 */ /* 0x000fe40006000000 */
[----:B------:R-:W-:-:S03]  /*0f10*/  SEL R0, R0, R3, !P4 ;  /* 0x0000000300007207 */ /* 0x000fc60006000000 */
[----:B------:R1:W-:Y:S04]  /*0f20*/  STL [R1+0x88], R2 ;  /* 0x0000880201007387 */ /* 0x0003e80000100800 */
[----:B------:R1:W-:Y:S02]  /*0f30*/  STL [R1+0x8c], R0 ;  /* 0x00008c0001007387 */ /* 0x0003e40000100800 */
.L_x_8:
[----:B------:R-:W-:-:S08]  /*0f40*/  NOP ;  /* 0x0000000000007918 */ /* 0x000fd00000000000 */
[----:B------:R-:W2:Y:S02]  /*0f50*/  USETMAXREG.TRY_ALLOC.CTAPOOL UP0, 0xe8 ;  /* 0x000000e8000079c8 */ /* 0x000ea40008000600 */
[----:B--2---:R-:W-:-:S13]  /*0f60*/  PLOP3.LUT P0, PT, PT, PT, UP0, 0x80, 0x0 ;  /* 0x000000000000781c */ /* 0x004fda0003f0f008 */
[----:B------:R-:W-:Y:S05]  /*0f70*/  @!P0 BRA `(.L_x_8) ;  /* 0xfffffffc00f08947 */ /* 0x000fea000383ffff */
[----:B------:R-:W-:Y:S01]  /*0f80*/  ULDC.64 UR4, c[0x0][0x598] ;  /* 0x0001660000047ab9 */ /* 0x000fe20000000a00 */
[----:B------:R-:W-:Y:S01]  /*0f90*/  ULDC.64 UR14, c[0x0][0x208] ;  /* 0x00008200000e7ab9 */ /* 0x000fe20000000a00 */
[----:B------:R-:W-:-:S04]  /*0fa0*/  ISETP.NE.U32.AND P0, PT, RZ, UR4, PT ;  /* 0x00000004ff007c0c */ /* 0x000fc8000bf05070 */
[----:B------:R-:W-:-:S13]  /*0fb0*/  ISETP.NE.AND.EX P0, PT, RZ, UR5, PT, P0 ;  /* 0x00000005ff007c0c */ /* 0x000fda000bf05300 */
[----:B------:R-:W-:Y:S05]  /*0fc0*/  @!P0 BRA `(.L_x_11) ;  /* 0x0000000000208947 */ /* 0x000fea0003800000 */
[----:B-1----:R-:W1:Y:S02]  /*0fd0*/  LDC.64 R2, c[0x0][0x598] ;  /* 0x00016600ff027b82 */ /* 0x002e640000000a00 */
[----:B-1----:R-:W2:Y:S02]  /*0fe0*/  LDG.E.64 R2, desc[UR14][R2.64] ;  /* 0x0000000e02027981 */ /* 0x002ea4000c1e1b00 */
[----:B--2---:R-:W-:-:S04]  /*0ff0*/  ISETP.NE.U32.AND P0, PT, R2, RZ, PT ;  /* 0x000000ff0200720c */ /* 0x004fc80003f05070 */
[----:B------:R-:W-:-:S13]  /*1000*/  ISETP.NE.AND.EX P0, PT, R3, RZ, PT, P0 ;  /* 0x000000ff0300720c */ /* 0x000fda0003f05300 */
[----:B------:R-:W-:Y:S05]  /*1010*/  @!P0 BRA `(.L_x_11) ;  /* 0x00000000000c8947 */ /* 0x000fea0003800000 */
[----:B------:R-:W2:Y:S02]  /*1020*/  LD.E R2, desc[UR14][R2.64] ;  /* 0x0000000e02027980 */ /* 0x000ea4000c101900 */
[----:B--2---:R-:W-:Y:S01]  /*1030*/  R2UR UR20, R2 ;  /* 0x00000000021472ca */ /* 0x004fe200000e0000 */
[----:B------:R-:W-:-:S14]  /*1040*/  BRA `(.L_x_12) ;  /* 0x0000000000247947 */ /* 0x000fdc0003800000 */
.L_x_11:
[----:B------:R-:W-:Y:S02]  /*1050*/  ULDC.64 UR4, c[0x0][0x588] ;  /* 0x0001620000047ab9 */ /* 0x000fe40000000a00 */
[----:B------:R-:W-:-:S04]  /*1060*/  ISETP.NE.U32.AND P0, PT, RZ, UR4, PT ;  /* 0x00000004ff007c0c */ /* 0x000fc8000bf05070 */
[----:B------:R-:W-:-:S13]  /*1070*/  ISETP.NE.AND.EX P0, PT, RZ, UR5, PT, P0 ;  /* 0x00000005ff007c0c */ /* 0x000fda000bf05300 */
[----:B------:R-:W-:Y:S05]  /*1080*/  @!P0 BRA `(.L_x_13) ;  /* 0x0000000000108947 */ /* 0x000fea0003800000 */
[----:B-1----:R-:W1:Y:S02]  /*1090*/  LDC.64 R2, c[0x0][0x588] ;  /* 0x00016200ff027b82 */ /* 0x002e640000000a00 */
[----:B-1----:R-:W2:Y:S02]  /*10a0*/  LDG.E R2, desc[UR14][R2.64] ;  /* 0x0000000e02027981 */ /* 0x002ea4000c1e1900 */
[----:B--2---:R-:W-:Y:S01]  /*10b0*/  R2UR UR20, R2 ;  /* 0x00000000021472ca */ /* 0x004fe200000e0000 */
[----:B------:R-:W-:-:S14]  /*10c0*/  BRA `(.L_x_12) ;  /* 0x0000000000047947 */ /* 0x000fdc0003800000 */
.L_x_13:
[----:B------:R-:W-:-:S05]  /*10d0*/  ULDC UR20, c[0x0][0x580] ;  /* 0x0001600000147ab9 */ /* 0x000fca0000000800 */
.L_x_12:
[----:B------:R-:W-:Y:S02]  /*10e0*/  ULDC.64 UR4, c[0x0][0x5a0] ;  /* 0x0001680000047ab9 */ /* 0x000fe40000000a00 */
        /* <DEDUP_REMOVED lines=11> */
.L_x_14:
        /* <DEDUP_REMOVED lines=8> */
.L_x_16:
[----:B------:R-:W-:-:S05]  /*1220*/  ULDC UR21, c[0x0][0x584] ;  /* 0x0001610000157ab9 */ /* 0x000fca0000000800 */
.L_x_15:
[----:B------:R-:W-:-:S13]  /*1230*/  LOP3.LUT P0, RZ, R4, 0xff, RZ, 0xc0, !PT ;  /* 0x000000ff04ff7812 */ /* 0x000fda000780c0ff */
[----:B------:R-:W-:Y:S05]  /*1240*/  @!P0 EXIT ;  /* 0x000000000000894d */ /* 0x000fea0003800000 */
[----:B------:R-:W-:Y:S01]  /*1250*/  ULDC UR4, c[0x0][0x28c] ;  /* 0x0000a30000047ab9 */ /* 0x000fe20000000800 */
[----:B------:R-:W-:Y:S02]  /*1260*/  ULOP3.LUT UR23, UR13, 0x1, URZ, 0xfc, !UPT ;  /* 0x000000010d177892 */ /* 0x000fe4000f8efc3f */
[----:B------:R-:W-:-:S04]  /*1270*/  UIADD3 UR4, UR4, 0x3f, URZ ;  /* 0x0000003f04047890 */ /* 0x000fc8000fffe03f */
[----:B------:R-:W-:-:S04]  /*1280*/  USHF.R.S32.HI UR5, URZ, 0x1f, UR4 ;  /* 0x0000001f3f057899 */ /* 0x000fc80008011404 */
[----:B------:R-:W-:-:S03]  /*1290*/  ULEA.HI UR5, UR5, UR4, URZ, 0x6 ;  /* 0x0000000405057291 */ /* 0x000fc6000f8f303f */
[----:B------:R-:W-:Y:S01]  /*12a0*/  UMOV UR4, URZ ;  /* 0x0000003f00047c82 */ /* 0x000fe20008000000 */
[----:B------:R-:W-:-:S03]  /*12b0*/  USHF.R.S32.HI UR9, URZ, 0x6, UR5 ;  /* 0x000000063f097899 */ /* 0x000fc60008011405 */
[----:B------:R-:W-:-:S09]  /*12c0*/  UMOV UR5, URZ ;  /* 0x0000003f00057c82 */ /* 0x000fd20008000000 */
.L_x_299:
[----:B-1----:R-:W1:Y:S01]  /*12d0*/  S2R R0, SR_TID.X ;  /* 0x0000000000007919 */ /* 0x002e620000002100 */
[----:B--2---:R-:W2:Y:S01]  /*12e0*/  S2UR UR17, SR_CgaCtaId ;  /* 0x00000000001179c3 */ /* 0x004ea20000008800 */
[----:B------:R-:W-:Y:S01]  /*12f0*/  UMOV UR16, 0x400 ;  /* 0x0000040000107882 */ /* 0x000fe20000000000 */
[----:B------:R-:W-:Y:S01]  /*1300*/  UMOV UR6, URZ ;  /* 0x0000003f00067c82 */ /* 0x000fe20008000000 */
[----:B------:R-:W-:Y:S01]  /*1310*/  STL [R1+0x74], RZ ;  /* 0x000074ff01007387 */ /* 0x000fe20000100800 */
[----:B------:R-:W-:Y:S01]  /*1320*/  UMOV UR7, URZ ;  /* 0x0000003f00077c82 */ /* 0x000fe20008000000 */
[----:B------:R-:W-:Y:S01]  /*1330*/  UMOV UR8, URZ ;  /* 0x0000003f00087c82 */ /* 0x000fe20008000000 */
[----:B------:R-:W-:Y:S01]  /*1340*/  CS2R R4, SRZ ;  /* 0x0000000000047805 */ /* 0x000fe2000001ff00 */
[----:B------:R-:W-:Y:S01]  /*1350*/  STL [R1+0x70], RZ ;  /* 0x000070ff01007387 */ /* 0x000fe20000100800 */
[----:B---3--:R-:W3:Y:S01]  /*1360*/  LDC R2, c[0x0][0x28c] ;  /* 0x0000a300ff027b82 */ /* 0x008ee20000000800 */
[----:B------:R-:W-:-:S02]  /*1370*/  CS2R R6, SRZ ;  /* 0x0000000000067805 */ /* 0x000fc4000001ff00 */
[----:B------:R-:W-:Y:S01]  /*1380*/  CS2R R8, SRZ ;  /* 0x0000000000087805 */ /* 0x000fe2000001ff00 */
[----:B------:R-:W-:Y:S01]  /*1390*/  STL [R1+0x6c], RZ ;  /* 0x00006cff01007387 */ /* 0x000fe20000100800 */
[----:B------:R-:W-:Y:S02]  /*13a0*/  CS2R R10, SRZ ;  /* 0x00000000000a7805 */ /* 0x000fe4000001ff00 */
[----:B------:R-:W-:Y:S02]  /*13b0*/  CS2R R12, SRZ ;  /* 0x00000000000c7805 */ /* 0x000fe4000001ff00 */
[----:B------:R-:W-:Y:S01]  /*13c0*/  CS2R R14, SRZ ;  /* 0x00000000000e7805 */ /* 0x000fe2000001ff00 */
[----:B------:R-:W-:Y:S01]  /*13d0*/  STL [R1+0x68], RZ ;  /* 0x000068ff01007387 */ /* 0x000fe20000100800 */
[----:B------:R-:W-:Y:S02]  /*13e0*/  CS2R R16, SRZ ;  /* 0x0000000000107805 */ /* 0x000fe4000001ff00 */
[----:B0-----:R-:W-:-:S02]  /*13f0*/  CS2R R18, SRZ ;  /* 0x0000000000127805 */ /* 0x001fc4000001ff00 */
[----:B------:R-:W-:Y:S01]  /*1400*/  CS2R R20, SRZ ;  /* 0x0000000000147805 */ /* 0x000fe2000001ff00 */
[----:B------:R-:W-:Y:S01]  /*1410*/  STL [R1+0x64], RZ ;  /* 0x000064ff01007387 */ /* 0x000fe20000100800 */
[----:B------:R-:W-:Y:S02]  /*1420*/  CS2R R22, SRZ ;  /* 0x0000000000167805 */ /* 0x000fe4000001ff00 */
[----:B------:R-:W-:Y:S02]  /*1430*/  CS2R R152, SRZ ;  /* 0x0000000000987805 */ /* 0x000fe4000001ff00 */
[----:B------:R-:W-:Y:S01]  /*1440*/  CS2R R154, SRZ ;  /* 0x00000000009a7805 */ /* 0x000fe2000001ff00 */
[----:B------:R-:W-:Y:S01]  /*1450*/  STL [R1+0x60], RZ ;  /* 0x000060ff01007387 */ /* 0x000fe20000100800 */
[----:B------:R-:W-:Y:S02]  /*1460*/  CS2R R156, SRZ ;  /* 0x00000000009c7805 */ /* 0x000fe4000001ff00 */
[----:B------:R-:W-:-:S02]  /*1470*/  CS2R R158, SRZ ;  /* 0x00000000009e7805 */ /* 0x000fc4000001ff00 */
[----:B------:R-:W-:Y:S01]  /*1480*/  CS2R R160, SRZ ;  /* 0x0000000000a07805 */ /* 0x000fe2000001ff00 */
[----:B------:R-:W-:Y:S01]  /*1490*/  STL [R1+0x5c], RZ ;  /* 0x00005cff01007387 */ /* 0x000fe20000100800 */
[----:B------:R-:W-:Y:S02]  /*14a0*/  CS2R R162, SRZ ;  /* 0x0000000000a27805 */ /* 0x000fe4000001ff00 */
[----:B------:R-:W-:Y:S02]  /*14b0*/  CS2R R164, SRZ ;  /* 0x0000000000a47805 */ /* 0x000fe4000001ff00 */
[----:B------:R-:W-:Y:S02]  /*14c0*/  CS2R R166, SRZ ;  /* 0x0000000000a67805 */ /* 0x000fe4000001ff00 */
[----:B-1----:R-:W-:Y:S01]  /*14d0*/  LOP3.LUT R0, R0, 0x80, RZ, 0xc0, !PT ;  /* 0x0000008000007812 */ /* 0x002fe200078ec0ff */
[----:B------:R-:W-:Y:S01]  /*14e0*/  STL [R1+0x58], RZ ;  /* 0x000058ff01007387 */ /* 0x000fe20000100800 */
[----:B---3--:R-:W-:-:S02]  /*14f0*/  ISETP.GE.AND P0, PT, R2, 0x1, PT ;  /* 0x000000010200780c */ /* 0x008fc40003f06270 */
[----:B------:R-:W-:Y:S02]  /*1500*/  CS2R R2, SRZ ;  /* 0x0000000000027805 */ /* 0x000fe4000001ff00 */
[----:B------:R-:W-:Y:S01]  /*1510*/  SHF.R.U32.HI R0, RZ, 0x7, R0 ;  /* 0x00000007ff007819 */ /* 0x000fe20000011600 */
[----:B------:R-:W-:Y:S01]  /*1520*/  STL [R1+0x54], RZ ;  /* 0x000054ff01007387 */ /* 0x000fe20000100800 */
[----:B------:R-:W-:Y:S02]  /*1530*/  CS2R R168, SRZ ;  /* 0x0000000000a87805 */ /* 0x000fe4000001ff00 */
[----:B------:R-:W-:Y:S02]  /*1540*/  CS2R R170, SRZ ;  /* 0x0000000000aa7805 */ /* 0x000fe4000001ff00 */
[----:B------:R-:W-:Y:S01]  /*1550*/  CS2R R172, SRZ ;  /* 0x0000000000ac7805 */ /* 0x000fe2000001ff00 */
[----:B------:R-:W-:Y:S01]  /*1560*/  STL [R1+0x50], RZ ;  /* 0x000050ff01007387 */ /* 0x000fe20000100800 */
[----:B------:R-:W-:-:S02]  /*1570*/  CS2R R174, SRZ ;  /* 0x0000000000ae7805 */ /* 0x000fc4000001ff00 */
[----:B------:R-:W-:Y:S02]  /*1580*/  CS2R R176, SRZ ;  /* 0x0000000000b07805 */ /* 0x000fe4000001ff00 */
[----:B------:R-:W-:Y:S01]  /*1590*/  CS2R R178, SRZ ;  /* 0x0000000000b27805 */ /* 0x000fe2000001ff00 */
[----:B------:R-:W0:Y:S01]  /*15a0*/  SHFL.IDX PT, R0, R0, RZ, 0x1f ;  /* 0x00001fff00007589 */ /* 0x000e2200000e0000 */
[----:B------:R-:W-:Y:S02]  /*15b0*/  CS2R R180, SRZ ;  /* 0x0000000000b47805 */ /* 0x000fe4000001ff00 */
[----:B------:R-:W-:Y:S02]  /*15c0*/  CS2R R182, SRZ ;  /* 0x0000000000b67805 */ /* 0x000fe4000001ff00 */
[----:B------:R-:W-:Y:S01]  /*15d0*/  CS2R R184, SRZ ;  /* 0x0000000000b87805 */ /* 0x000fe2000001ff00 */
[----:B------:R1:W-:Y:S01]  /*15e0*/  STL [R1+0x4c], RZ ;  /* 0x00004cff01007387 */ /* 0x0003e20000100800 */
[----:B------:R-:W-:-:S02]  /*15f0*/  CS2R R186, SRZ ;  /* 0x0000000000ba7805 */ /* 0x000fc4000001ff00 */
[----:B------:R-:W-:Y:S02]  /*1600*/  CS2R R188, SRZ ;  /* 0x0000000000bc7805 */ /* 0x000fe4000001ff00 */
[----:B------:R-:W-:Y:S01]  /*1610*/  CS2R R190, SRZ ;  /* 0x0000000000be7805 */ /* 0x000fe2000001ff00 */
[----:B------:R1:W-:Y:S01]  /*1620*/  STL [R1+0x48], RZ ;  /* 0x000048ff01007387 */ /* 0x0003e20000100800 */
        /* <DEDUP_REMOVED lines=14> */
[----:B------:R-:W-:Y:S02]  /*1710*/  CS2R R214, SRZ ;  /* 0x0000000000d67805 */ /* 0x000fe4000001ff00 */
[----:B0-----:R-:W-:Y:S01]  /*1720*/  R2UR UR11, R0 ;  /* 0x00000000000b72ca */ /* 0x001fe200000e0000 */
[----:B------:R1:W-:Y:S01]  /*1730*/  STL [R1+0x38], RZ ;  /* 0x000038ff01007387 */ /* 0x0003e20000100800 */
[----:B------:R-:W-:Y:S01]  /*1740*/  IMAD.MOV.U32 R0, RZ, RZ, RZ ;  /* 0x000000ffff007224 */ /* 0x000fe200078e00ff */
[----:B------:R-:W-:Y:S02]  /*1750*/  CS2R R216, SRZ ;  /* 0x0000000000d87805 */ /* 0x000fe4000001ff00 */
[----:B------:R-:W-:Y:S01]  /*1760*/  CS2R R218, SRZ ;  /* 0x0000000000da7805 */ /* 0x000fe2000001ff00 */
[----:B------:R1:W-:Y:S01]  /*1770*/  STL [R1+0x34], RZ ;  /* 0x000034ff01007387 */ /* 0x0003e20000100800 */
[----:B------:R-:W-:-:S02]  /*1780*/  CS2R R220, SRZ ;  /* 0x0000000000dc7805 */ /* 0x000fc4000001ff00 */
[----:B------:R-:W-:Y:S02]  /*1790*/  CS2R R222, SRZ ;  /* 0x0000000000de7805 */ /* 0x000fe4000001ff00 */
[----:B------:R-:W-:Y:S01]  /*17a0*/  CS2R R224, SRZ ;  /* 0x0000000000e07805 */ /* 0x000fe2000001ff00 */
[----:B------:R1:W-:Y:S01]  /*17b0*/  STL [R1+0x30], RZ ;  /* 0x000030ff01007387 */ /* 0x0003e20000100800 */
[----:B------:R-:W-:Y:S01]  /*17c0*/  IMAD.MOV.U32 R226, RZ, RZ, RZ ;  /* 0x000000ffffe27224 */ /* 0x000fe200078e00ff */
[----:B------:R-:W-:Y:S01]  /*17d0*/  CS2R R88, SRZ ;  /* 0x0000000000587805 */ /* 0x000fe2000001ff00 */
[----:B------:R-:W-:Y:S01]  /*17e0*/  IMAD.U32 R227, RZ, RZ, UR4 ;  /* 0x00000004ffe37e24 */ /* 0x000fe2000f8e00ff */
[----:B------:R1:W-:Y:S01]  /*17f0*/  STL [R1+0x2c], RZ ;  /* 0x00002cff01007387 */ /* 0x0003e20000100800 */
[----:B------:R-:W-:Y:S01]  /*1800*/  ULEA.HI UR10, UR11, UR11, URZ, 0x1 ;  /* 0x0000000b0b0a7291 */ /* 0x000fe2000f8f083f */
[----:B------:R-:W-:Y:S02]  /*1810*/  CS2R R90, SRZ ;  /* 0x00000000005a7805 */ /* 0x000fe4000001ff00 */
[----:B------:R-:W-:Y:S01]  /*1820*/  CS2R R92, SRZ ;  /* 0x00000000005c7805 */ /* 0x000fe2000001ff00 */
[----:B------:R1:W-:Y:S01]  /*1830*/  STL [R1+0x28], RZ ;  /* 0x000028ff01007387 */ /* 0x0003e20000100800 */
[----:B------:R-:W-:Y:S01]  /*1840*/  ULOP3.LUT UR12, UR10, 0xffffe, URZ, 0xc0, !UPT ;  /* 0x000ffffe0a0c7892 */ /* 0x000fe2000f8ec03f */
[----:B------:R-:W-:Y:S01]  /*1850*/  CS2R R94, SRZ ;  /* 0x00000000005e7805 */ /* 0x000fe2000001ff00 */
[----:B--2---:R-:W-:Y:S01]  /*1860*/  ULEA UR10, UR17, UR16, 0x18 ;  /* 0x00000010110a7291 */ /* 0x004fe2000f8ec03f */
[----:B------:R1:W-:Y:S01]  /*1870*/  STL [R1+0x24], RZ ;  /* 0x000024ff01007387 */ /* 0x0003e20000100800 */
[----:B------:R-:W-:Y:S01]  /*1880*/  UIADD3 UR12, UR11, -UR12, URZ ;  /* 0x8000000c0b0c7290 */ /* 0x000fe2000fffe03f */
[----:B------:R-:W-:-:S02]  /*1890*/  CS2R R96, SRZ ;  /* 0x0000000000607805 */ /* 0x000fc4000001ff00 */
[----:B------:R-:W-:Y:S01]  /*18a0*/  CS2R R98, SRZ ;  /* 0x0000000000627805 */ /* 0x000fe2000001ff00 */
[----:B------:R1:W-:Y:S01]  /*18b0*/  STL [R1+0x20], RZ ;  /* 0x000020ff01007387 */ /* 0x0003e20000100800 */
[----:B------:R-:W-:Y:S01]  /*18c0*/  ULEA UR12, UR12, UR10, 0xc ;  /* 0x0000000a0c0c7291 */ /* 0x000fe2000f8e603f */
[----:B------:R-:W-:Y:S02]  /*18d0*/  CS2R R100, SRZ ;  /* 0x0000000000647805 */ /* 0x000fe4000001ff00 */
[----:B------:R-:W-:Y:S01]  /*18e0*/  CS2R R102, SRZ ;  /* 0x0000000000667805 */ /* 0x000fe2000001ff00 */
[----:B------:R1:W-:Y:S01]  /*18f0*/  STL [R1+0x1c], RZ ;  /* 0x00001cff01007387 */ /* 0x0003e20000100800 */
[----:B------:R-:W-:Y:S01]  /*1900*/  UIADD3 UR12, UR12, 0x100, URZ ;  /* 0x000001000c0c7890 */ /* 0x000fe2000fffe03f */
[----:B------:R-:W-:Y:S02]  /*1910*/  CS2R R104, SRZ ;  /* 0x0000000000687805 */ /* 0x000fe4000001ff00 */
[----:B------:R-:W-:Y:S01]  /*1920*/  CS2R R106, SRZ ;  /* 0x00000000006a7805 */ /* 0x000fe2000001ff00 */
[----:B------:R1:W-:Y:S01]  /*1930*/  STL [R1+0x18], RZ ;  /* 0x000018ff01007387 */ /* 0x0003e20000100800 */
[----:B------:R-:W-:Y:S01]  /*1940*/  USHF.R.U32.HI UR11, URZ, 0x4, UR12 ;  /* 0x000000043f0b7899 */ /* 0x000fe2000801160c */
[----:B------:R-:W-:-:S02]  /*1950*/  CS2R R108, SRZ ;  /* 0x00000000006c7805 */ /* 0x000fc4000001ff00 */
[----:B------:R-:W-:Y:S01]  /*1960*/  CS2R R110, SRZ ;  /* 0x00000000006e7805 */ /* 0x000fe2000001ff00 */
[----:B------:R1:W-:Y:S01]  /*1970*/  STL [R1+0x14], RZ ;  /* 0x000014ff01007387 */ /* 0x0003e20000100800 */
[----:B------:R-:W-:Y:S01]  /*1980*/  ULOP3.LUT UR11, UR11, 0x3fff, URZ, 0xc0, !UPT ;  /* 0x00003fff0b0b7892 */ /* 0x000fe2000f8ec03f */
[----:B------:R-:W-:Y:S01]  /*1990*/  CS2R R112, SRZ ;  /* 0x0000000000707805 */ /* 0x000fe2000001ff00 */
[----:B------:R-:W-:Y:S01]  /*19a0*/  UMOV UR12, UR5 ;  /* 0x00000005000c7c82 */ /* 0x000fe20008000000 */
        /* <DEDUP_REMOVED lines=16> */
[----:B------:R1:W-:Y:S01]  /*1ab0*/  STL [R1], RZ ;  /* 0x000000ff01007387 */ /* 0x0003e20000100800 */
[----:B------:R-:W-:Y:S02]  /*1ac0*/  CS2R R138, SRZ ;  /* 0x00000000008a7805 */ /* 0x000fe4000001ff00 */
[----:B------:R-:W-:Y:S02]  /*1ad0*/  CS2R R140, SRZ ;  /* 0x00000000008c7805 */ /* 0x000fe4000001ff00 */
[----:B------:R-:W-:Y:S02]  /*1ae0*/  CS2R R142, SRZ ;  /* 0x00000000008e7805 */ /* 0x000fe4000001ff00 */
[----:B------:R-:W-:-:S02]  /*1af0*/  CS2R R144, SRZ ;  /* 0x0000000000907805 */ /* 0x000fc4000001ff00 */
[----:B------:R-:W-:Y:S02]  /*1b00*/  CS2R R146, SRZ ;  /* 0x0000000000927805 */ /* 0x000fe4000001ff00 */
[----:B------:R-:W-:Y:S02]  /*1b10*/  CS2R R148, SRZ ;  /* 0x0000000000947805 */ /* 0x000fe4000001ff00 */
[----:B------:R-:W-:Y:S02]  /*1b20*/  CS2R R150, SRZ ;  /* 0x0000000000967805 */ /* 0x000fe4000001ff00 */
[----:B------:R-:W-:Y:S02]  /*1b30*/  CS2R R24, SRZ ;  /* 0x0000000000187805 */ /* 0x000fe4000001ff00 */
[----:B----4-:R-:W-:Y:S02]  /*1b40*/  CS2R R26, SRZ ;  /* 0x00000000001a7805 */ /* 0x010fe4000001ff00 */
[----:B------:R-:W-:-:S02]  /*1b50*/  CS2R R28, SRZ ;  /* 0x00000000001c7805 */ /* 0x000fc4000001ff00 */
[----:B------:R-:W-:Y:S02]  /*1b60*/  CS2R R30, SRZ ;  /* 0x00000000001e7805 */ /* 0x000fe4000001ff00 */
[----:B------:R-:W-:Y:S02]  /*1b70*/  CS2R R32, SRZ ;  /* 0x0000000000207805 */ /* 0x000fe4000001ff00 */
        /* <DEDUP_REMOVED lines=26> */
[----:B------:R-:W-:Y:S01]  /*1d20*/  CS2R R86, SRZ ;  /* 0x0000000000567805 */ /* 0x000fe2000001ff00 */
[----:B-1----:R-:W-:Y:S06]  /*1d30*/  @!P0 BRA `(.L_x_17) ;  /* 0x0000001000888947 */ /* 0x002fec0003800000 */
[----:B------:R-:W-:-:S06]  /*1d40*/  UISETP.NE.AND UP0, UPT, UR23, 0x3, UPT ;  /* 0x000000031700788c */ /* 0x000fcc000bf05270 */
[----:B------:R-:W-:-:S13]  /*1d50*/  PLOP3.LUT P1, PT, PT, PT, UP0, 0x80, 0x0 ;  /* 0x000000000000781c */ /* 0x000fda0003f2f008 */
[----:B------:R-:W-:Y:S05]  /*1d60*/  @!P1 BRA `(.L_x_18) ;  /* 0x0000000000049947 */ /* 0x000fea0003800000 */
[----:B------:R-:W-:Y:S01]  /*1d70*/  BPT.TRAP 0x1 ;  /* 0x000000040000795c */ /* 0x000fe20000300000 */
.L_x_18:
[----:B------:R-:W-:Y:S01]  /*1d80*/  ULEA UR6, UR5, UR10, 0x3 ;  /* 0x0000000a05067291 */ /* 0x000fe2000f8e183f */
[----:B------:R-:W-:-:S05]  /*1d90*/  IMAD.U32 R0, RZ, RZ, UR4 ;  /* 0x00000004ff007e24 */ /* 0x000fca000f8e00ff */
[----:B------:R-:W-:-:S04]  /*1da0*/  SHF.L.U32 R0, R0, 0x1f, RZ ;  /* 0x0000001f00007819 */ /* 0x000fc800000006ff */
[----:B------:R0:W1:Y:S01]  /*1db0*/  SYNCS.PHASECHK.TRANS64.TRYWAIT P0, [UR6], R0 ;  /* 0x00000000ff0075a7 */ /* 0x0000620008000146 */
[----:B------:R-:W-:Y:S05]  /*1dc0*/  @!P1 BRA `(.L_x_19) ;  /* 0x0000000000049947 */ /* 0x000fea0003800000 */
[----:B------:R-:W-:Y:S01]  /*1dd0*/  BPT.TRAP 0x1 ;  /* 0x000000040000795c */ /* 0x000fe20000300000 */
.L_x_19:
[----:B-1----:R-:W-:Y:S05]  /*1de0*/  @P0 BRA `(.L_x_20) ;  /* 0x0000000000080947 */ /* 0x002fea0003800000 */
[----:B------:R-:W1:Y:S02]  /*1df0*/  SYNCS.PHASECHK.TRANS64.TRYWAIT P0, [UR6], R0 ;  /* 0x00000000ff0075a7 */ /* 0x000e640008000146 */
[----:B-1----:R-:W-:Y:S05]  /*1e00*/  @!P0 BRA `(.L_x_21) ;  /* 0x000000e400d48947 */ /* 0x002fea0003800000 */
.L_x_20:
[----:B------:R-:W-:Y:S01]  /*1e10*/  UIADD3 UR6, UR10, 0xc100, URZ ;  /* 0x0000c1000a067890 */ /* 0x000fe2000fffe03f */
[----:B------:R-:W-:Y:S01]  /*1e20*/  WARPGROUP.ARRIVE ;  /* 0x00000000000079c5 */ /* 0x000fe20000000000 */
[----:B------:R-:W-:Y:S01]  /*1e30*/  ULOP3.LUT UR7, UR11, 0x10000, URZ, 0xfc, !UPT ;  /* 0x000100000b077892 */ /* 0x000fe2000f8efc3f */
[----:B------:R2:W-:Y:S01]  /*1e40*/  STL [R1+0x74], RZ ;  /* 0x000074ff01007387 */ /* 0x0005e20000100800 */
[----:B------:R-:W-:Y:S01]  /*1e50*/  USHF.R.U32.HI UR6, URZ, 0x4, UR6 ;  /* 0x000000043f067899 */ /* 0x000fe20008011606 */
[----:B01----:R-:W-:Y:S01]  /*1e60*/  IMAD.MOV.U32 R0, RZ, RZ, RZ ;  /* 0x000000ffff007224 */ /* 0x003fe200078e00ff */
[----:B------:R-:W-:Y:S01]  /*1e70*/  ULEA UR7, UR5, UR7, 0xa ;  /* 0x0000000705077291 */ /* 0x000fe2000f8e503f */
[----:B------:R2:W-:Y:S01]  /*1e80*/  STL [R1+0x70], RZ ;  /* 0x000070ff01007387 */ /* 0x0005e20000100800 */
[----:B------:R-:W-:Y:S01]  /*1e90*/  ULOP3.LUT UR6, UR6, 0x3fff, URZ, 0xc0, !UPT ;  /* 0x00003fff06067892 */ /* 0x000fe2000f8ec03f */
[----:B------:R-:W-:Y:S01]  /*1ea0*/  CS2R R2, SRZ ;  /* 0x0000000000027805 */ /* 0x000fe2000001ff00 */
[----:B------:R-:W-:Y:S01]  /*1eb0*/  UMOV UR17, 0x80000020 ;  /* 0x8000002000117882 */ /* 0x000fe20000000000 */
[----:B------:R-:W-:Y:S01]  /*1ec0*/  UMOV UR19, 0x80000020 ;  /* 0x8000002000137882 */ /* 0x000fe20000000000 */
[----:B------:R-:W-:Y:S01]  /*1ed0*/  ULOP3.LUT UR6, UR6, 0x10000, URZ, 0xfc, !UPT ;  /* 0x0001000006067892 */ /* 0x000fe2000f8efc3f */
[----:B------:R2:W-:Y:S01]  /*1ee0*/  STL [R1+0x6c], RZ ;  /* 0x00006cff01007387 */ /* 0x0005e20000100800 */
[----:B------:R-:W-:Y:S01]  /*1ef0*/  UMOV UR16, UR7 ;  /* 0x0000000700107c82 */ /* 0x000fe20008000000 */
[----:B------:R-:W-:Y:S01]  /*1f00*/  CS2R R4, SRZ ;  /* 0x0000000000047805 */ /* 0x000fe2000001ff00 */
[----:B------:R-:W-:Y:S01]  /*1f10*/  ULEA UR8, UR5, UR6, 0x9 ;  /* 0x0000000605087291 */ /* 0x000fe2000f8e483f */
[----:B------:R2:W-:Y:S01]  /*1f20*/  STL [R1+0x68], RZ ;  /* 0x000068ff01007387 */ /* 0x0005e20000100800 */
[----:B------:R-:W-:Y:S01]  /*1f30*/  CS2R R6, SRZ ;  /* 0x0000000000067805 */ /* 0x000fe2000001ff00 */
[----:B------:R-:W-:Y:S01]  /*1f40*/  UMOV UR6, 0x2 ;  /* 0x0000000200067882 */ /* 0x000fe20000000000 */
[----:B------:R-:W-:Y:S01]  /*1f50*/  CS2R R8, SRZ ;  /* 0x0000000000087805 */ /* 0x000fe2000001ff00 */
[----:B------:R2:W-:Y:S01]  /*1f60*/  STL [R1+0x64], RZ ;  /* 0x000064ff01007387 */ /* 0x0005e20000100800 */
[----:B------:R-:W-:Y:S01]  /*1f70*/  CS2R R10, SRZ ;  /* 0x00000000000a7805 */ /* 0x000fe2000001ff00 */
[----:B------:R-:W-:Y:S01]  /*1f80*/  UMOV UR18, UR8 ;  /* 0x0000000800127c82 */ /* 0x000fe20008000000 */
[----:B------:R-:W-:Y:S01]  /*1f90*/  CS2R R12, SRZ ;  /* 0x00000000000c7805 */ /* 0x000fe2000001ff00 */
[----:B------:R-:W-:Y:S01]  /*1fa0*/  QGMMA.64x128x32.F32.E5M2.E5M2 R88, gdesc[UR16], RZ, !UPT ;  /* 0x01e00000105879f3 */ /* 0x000fe2000c7038ff */
[----:B------:R-:W-:Y:S01]  /*1fb0*/  UIADD3 UR16, UR7, 0x200, URZ ;  /* 0x0000020007107890 */ /* 0x000fe2000fffe03f */
[----:B------:R2:W-:Y:S01]  /*1fc0*/  STL [R1+0x60], RZ ;  /* 0x000060ff01007387 */ /* 0x0005e20000100800 */
[----:B------:R-:W-:Y:S01]  /*1fd0*/  UMOV UR17, 0x80000020 ;  /* 0x8000002000117882 */ /* 0x000fe20000000000 */
[----:B------:R-:W-:-:S02]  /*1fe0*/  CS2R R14, SRZ ;  /* 0x00000000000e7805 */ /* 0x000fc4000001ff00 */
[----:B------:R-:W-:Y:S01]  /*1ff0*/  CS2R R16, SRZ ;  /* 0x0000000000107805 */ /* 0x000fe2000001ff00 */
[----:B------:R2:W-:Y:S01]  /*2000*/  STL [R1+0x5c], RZ ;  /* 0x00005cff01007387 */ /* 0x0005e20000100800 */
[----:B------:R-:W-:Y:S02]  /*2010*/  CS2R R18, SRZ ;  /* 0x0000000000127805 */ /* 0x000fe4000001ff00 */
[----:B------:R-:W-:Y:S02]  /*2020*/  CS2R R20, SRZ ;  /* 0x0000000000147805 */ /* 0x000fe4000001ff00 */
[----:B------:R-:W-:Y:S01]  /*2030*/  CS2R R22, SRZ ;  /* 0x0000000000167805 */ /* 0x000fe2000001ff00 */
[----:B------:R2:W-:Y:S01]  /*2040*/  STL [R1+0x58], RZ ;  /* 0x000058ff01007387 */ /* 0x0005e20000100800 */
[----:B------:R-:W-:Y:S01]  /*2050*/  CS2R R152, SRZ ;  /* 0x0000000000987805 */ /* 0x000fe2000001ff00 */
[----:B------:R-:W-:Y:S01]  /*2060*/  QGMMA.64x128x32.F32.E5M2.E5M2 R24, gdesc[UR16], RZ, !UPT ;  /* 0x01e00000101879f3 */ /* 0x000fe2000c7038ff */
[----:B------:R-:W-:Y:S01]  /*2070*/  UIADD3 UR16, UR7, 0x2, URZ ;  /* 0x0000000207107890 */ /* 0x000fe2000fffe03f */
[----:B------:R2:W-:Y:S01]  /*2080*/  STL [R1+0x54], RZ ;  /* 0x000054ff01007387 */ /* 0x0005e20000100800 */
[----:B------:R-:W-:Y:S01]  /*2090*/  UIADD3 UR18, UR8, 0x2, URZ ;  /* 0x0000000208127890 */ /* 0x000fe2000fffe03f */
[----:B------:R-:W-:Y:S01]  /*20a0*/  CS2R R154, SRZ ;  /* 0x00000000009a7805 */ /* 0x000fe2000001ff00 */
[----:B------:R-:W-:Y:S01]  /*20b0*/  UMOV UR17, 0x80000020 ;  /* 0x8000002000117882 */ /* 0x000fe20000000000 */
        /* <DEDUP_REMOVED lines=9> */
[----:B------:R-:W-:Y:S02]  /*2150*/  CS2R R166, SRZ ;  /* 0x0000000000a67805 */ /* 0x000fe4000001ff00 */
        /* <DEDUP_REMOVED lines=39> */
[----:B------:R-:W-:-:S03]  /*23d0*/  IMAD.MOV.U32 R226, RZ, RZ, RZ ;  /* 0x000000ffffe27224 */ /* 0x000fc600078e00ff */
[----:B------:R2:W-:Y:S04]  /*23e0*/  STL [R1+0x1c], RZ ;  /* 0x00001cff01007387 */ /* 0x0005e80000100800 */
[----:B------:R2:W-:Y:S04]  /*23f0*/  STL [R1+0x18], RZ ;  /* 0x000018ff01007387 */ /* 0x0005e80000100800 */
[----:B------:R2:W-:Y:S04]  /*2400*/  STL [R1+0x14], RZ ;  /* 0x000014ff01007387 */ /* 0x0005e80000100800 */
[----:B------:R2:W-:Y:S04]  /*2410*/  STL [R1+0x10], RZ ;  /* 0x000010ff01007387 */ /* 0x0005e80000100800 */
[----:B------:R2:W-:Y:S04]  /*2420*/  STL [R1+0xc], RZ ;  /* 0x00000cff01007387 */ /* 0x0005e80000100800 */
[----:B------:R2:W-:Y:S04]  /*2430*/  STL [R1+0x8], RZ ;  /* 0x000008ff01007387 */ /* 0x0005e80000100800 */
[----:B------:R2:W-:Y:S04]  /*2440*/  STL [R1+0x4], RZ ;  /* 0x000004ff01007387 */ /* 0x0005e80000100800 */
[----:B------:R2:W-:Y:S01]  /*2450*/  STL [R1], RZ ;  /* 0x000000ff01007387 */ /* 0x0005e20000100800 */
[----:B------:R-:W-:Y:S01]  /*2460*/  QGMMA.64x128x32.F32.E5M2.E5M2 R88, gdesc[UR16], R88 ;  /* 0x01e00000105879f3 */ /* 0x000fe20008703858 */
[----:B------:R-:W-:Y:S01]  /*2470*/  UIADD3 UR16, UR7, 0x202, URZ ;  /* 0x0000020207107890 */ /* 0x000fe2000fffe03f */
[----:B------:R-:W-:-:S02]  /*2480*/  UMOV UR17, 0x80000020 ;  /* 0x8000002000117882 */ /* 0x000fc40000000000 */
[----:B------:R-:W-:Y:S02]  /*2490*/  ULDC UR7, c[0x0][0x50c] ;  /* 0x0001430000077ab9 */ /* 0x000fe40000000800 */
[----:B------:R-:W-:-:S04]  /*24a0*/  UISETP.NE.AND UP0, UPT, UR7, 0x2, UPT ;  /* 0x000000020700788c */ /* 0x000fc8000bf05270 */
[----:B------:R-:W-:Y:S02]  /*24b0*/  USEL UR7, URZ, 0x1, UP0 ;  /* 0x000000013f077887 */ /* 0x000fe40008000000 */
[----:B------:R-:W-:Y:S04]  /*24c0*/  QGMMA.64x128x32.F32.E5M2.E5M2 R24, gdesc[UR16], R24, gsb0 ;  /* 0x01e00000101879f3 */ /* 0x000fe80008003818 */
[----:B------:R-:W-:-:S13]  /*24d0*/  ISETP.NE.AND P0, PT, RZ, UR7, PT ;  /* 0x00000007ff007c0c */ /* 0x000fda000bf05270 */
[----:B--2---:R-:W-:Y:S05]  /*24e0*/  @!P0 BRA `(.L_x_22) ;  /* 0x0000000800808947 */ /* 0x004fea0003800000 */
[----:B------:R-:W-:Y:S02]  /*24f0*/  WARPGROUP.DEPBAR.LE gsb0, 0x0 ;  /* 0x00008000000079c5 */ /* 0x000fe40000010000 */
[----:B------:R-:W-:-:S01]  /*2500*/  FADD R227, RZ, R58 ;  /* 0x0000003affe37221 */ /* 0x000fc20000000000 */
[----:B------:R-:W-:Y:S01]  /*2510*/  FADD R226, RZ, R88 ;  /* 0x00000058ffe27221 */ /* 0x000fe20000000000 */
[----:B------:R-:W-:-:S01]  /*2520*/  FADD R225, RZ, R89 ;  /* 0x00000059ffe17221 */ /* 0x000fc20000000000 */
[----:B------:R-:W-:Y:S01]  /*2530*/  FADD R224, RZ, R90 ;  /* 0x0000005affe07221 */ /* 0x000fe20000000000 */
[----:B------:R-:W-:-:S01]  /*2540*/  FADD R223, RZ, R91 ;  /* 0x0000005bffdf7221 */ /* 0x000fc20000000000 */
[----:B------:R0:W-:Y:S01]  /*2550*/  STL [R1], R227 ;  /* 0x000000e301007387 */ /* 0x0001e20000100800 */
[----:B------:R-:W-:-:S01]  /*2560*/  FADD R222, RZ, R92 ;  /* 0x0000005cffde7221 */ /* 0x000fc20000000000 */
[----:B------:R-:W-:Y:S01]  /*2570*/  FADD R221, RZ, R93 ;  /* 0x0000005dffdd7221 */ /* 0x000fe20000000000 */
[----:B------:R-:W-:-:S01]  /*2580*/  FADD R220, RZ, R94 ;  /* 0x0000005effdc7221 */ /* 0x000fc20000000000 */
[----:B------:R-:W-:Y:S01]  /*2590*/  FADD R219, RZ, R95 ;  /* 0x0000005fffdb7221 */ /* 0x000fe20000000000 */
[----:B------:R-:W-:-:S01]  /*25a0*/  FADD R218, RZ, R96 ;  /* 0x00000060ffda7221 */ /* 0x000fc20000000000 */
[----:B------:R-:W-:Y:S01]  /*25b0*/  FADD R217, RZ, R97 ;  /* 0x00000061ffd97221 */ /* 0x000fe20000000000 */
[----:B------:R-:W-:-:S01]  /*25c0*/  FADD R216, RZ, R98 ;  /* 0x00000062ffd87221 */ /* 0x000fc20000000000 */
[----:B------:R-:W-:Y:S01]  /*25d0*/  FADD R215, RZ, R99 ;  /* 0x00000063ffd77221 */ /* 0x000fe20000000000 */
[----:B------:R-:W-:-:S01]  /*25e0*/  FADD R214, RZ, R100 ;  /* 0x00000064ffd67221 */ /* 0x000fc20000000000 */
[----:B0-----:R-:W-:Y:S01]  /*25f0*/  FADD R227, RZ, R59 ;  /* 0x0000003bffe37221 */ /* 0x001fe20000000000 */
[----:B------:R-:W-:-:S01]  /*2600*/  FADD R213, RZ, R101 ;  /* 0x00000065ffd57221 */ /* 0x000fc20000000000 */
[----:B------:R-:W-:Y:S01]  /*2610*/  FADD R212, RZ, R102 ;  /* 0x00000066ffd47221 */ /* 0x000fe20000000000 */
[----:B------:R-:W-:-:S01]  /*2620*/  FADD R211, RZ, R103 ;  /* 0x00000067ffd37221 */ /* 0x000fc20000000000 */
[----:B------:R-:W-:Y:S01]  /*2630*/  FADD R210, RZ, R104 ;  /* 0x00000068ffd27221 */ /* 0x000fe20000000000 */
[----:B------:R0:W-:Y:S01]  /*2640*/  STL [R1+0x4], R227 ;  /* 0x000004e301007387 */ /* 0x0001e20000100800 */
        /* <DEDUP_REMOVED lines=93> */
[----:B------:R-:W-:Y:S01]  /*2c20*/  UMOV UR6, URZ ;  /* 0x0000003f00067c82 */ /* 0x000fe20008000000 */
[----:B0-----:R-:W-:-:S05]  /*2c30*/  FADD R227, RZ, R66 ;  /* 0x00000042ffe37221 */ /* 0x001fca0000000000 */
[----:B------:R0:W-:Y:S02]  /*2c40*/  STL [R1+0x20], R227 ;  /* 0x000020e301007387 */ /* 0x0001e40000100800 */
        /* <DEDUP_REMOVED lines=42> */
.L_x_22:
[----:B------:R-:W-:-:S04]  /*2ef0*/  UIADD3 UR12, UR5, 0x1, URZ ;  /* 0x00000001050c7890 */ /* 0x000fc8000fffe03f */
[----:B------:R-:W-:-:S04]  /*2f00*/  UISETP.NE.AND UP0, UPT, UR12, 0x3, UPT ;  /* 0x000000030c00788c */ /* 0x000fc8000bf05270 */
[----:B------:R-:W-:Y:S02]  /*2f10*/  USEL UR8, URZ, 0x1, UP0 ;  /* 0x000000013f087887 */ /* 0x000fe40008000000 */
[----:B------:R-:W-:Y:S02]  /*2f20*/  USEL UR12, UR12, URZ, UP0 ;  /* 0x0000003f0c0c7287 */ /* 0x000fe40008000000 */
[----:B------:R-:W-:-:S06]  /*2f30*/  ULOP3.LUT UR8, UR4, UR8, URZ, 0x3c, !UPT ;  /* 0x0000000804087292 */ /* 0x000fcc000f8e3c3f */
[----:B0-----:R-:W-:Y:S01]  /*2f40*/  IMAD.U32 R227, RZ, RZ, UR8 ;  /* 0x00000008ffe37e24 */ /* 0x001fe2000f8e00ff */
[----:B------:R-:W-:-:S06]  /*2f50*/  UMOV UR8, 0x1 ;  /* 0x0000000100087882 */ /* 0x000fcc0000000000 */
.L_x_17:
[----:B------:R-:W-:-:S04]  /*2f60*/  UISETP.LT.AND UP0, UPT, UR9, 0x1, UPT ;  /* 0x000000010900788c */ /* 0x000fc8000bf01270 */
[----:B------:R-:W-:-:S04]  /*2f70*/  USEL UR16, UR9, 0x1, UP0 ;  /* 0x0000000109107887 */ /* 0x000fc80008000000 */
[----:B------:R-:W-:-:S04]  /*2f80*/  UIADD3 UR16, UR9, -UR16, URZ ;  /* 0x8000001009107290 */ /* 0x000fc8000fffe03f */
[----:B------:R-:W-:-:S06]  /*2f90*/  UISETP.GE.AND UP0, UPT, UR16, 0x1, UPT ;  /* 0x000000011000788c */ /* 0x000fcc000bf06270 */
[----:B------:R-:W-:-:S13]  /*2fa0*/  PLOP3.LUT P0, PT, PT, PT, UP0, 0x80, 0x0 ;  /* 0x000000000000781c */ /* 0x000fda0003f0f008 */
[----:B------:R-:W-:Y:S05]  /*2fb0*/  @!P0 BRA `(.L_x_23) ;  /* 0x0000001000c48947 */ /* 0x000fea0003800000 */
[----:B------:R-:W-:Y:S01]  /*2fc0*/  IMAD.U32 R228, RZ, RZ, UR16 ;  /* 0x00000010ffe47e24 */ /* 0x000fe2000f8e00ff */
[----:B------:R-:W-:Y:S01]  /*2fd0*/  UMOV UR24, UR5 ;  /* 0x0000000500187c82 */ /* 0x000fe20008000000 */
[----:B------:R-:W-:-:S05]  /*2fe0*/  ULDC UR25, c[0x0][0x50c] ;  /* 0x0001430000197ab9 */ /* 0x000fca0000000800 */
.L_x_31:
[----:B------:R-:W-:-:S06]  /*2ff0*/  UISETP.NE.AND UP0, UPT, UR23, 0x3, UPT ;  /* 0x000000031700788c */ /* 0x000fcc000bf05270 */
[----:B------:R-:W-:-:S13]  /*3000*/  PLOP3.LUT P1, PT, PT, PT, UP0, 0x80, 0x0 ;  /* 0x000000000000781c */ /* 0x000fda0003f2f008 */
[----:B-1---5:R-:W-:Y:S05]  /*3010*/  @!P1 BRA `(.L_x_24) ;  /* 0x0000000000049947 */ /* 0x022fea0003800000 */
[----:B------:R-:W-:Y:S01]  /*3020*/  BPT.TRAP 0x1 ;  /* 0x000000040000795c */ /* 0x000fe20000300000 */
.L_x_24:
[----:B------:R-:W0:Y:S01]  /*3030*/  S2UR UR16, SR_CgaCtaId ;  /* 0x00000000001079c3 */ /* 0x000e220000008800 */
[----:B------:R-:W-:Y:S01]  /*3040*/  UMOV UR10, 0x400 ;  /* 0x00000400000a7882 */ /* 0x000fe20000000000 */
[----:B------:R-:W-:Y:S01]  /*3050*/  SHF.L.U32 R229, R227, 0x1f, RZ ;  /* 0x0000001fe3e57819 */ /* 0x000fe200000006ff */
[----:B0-----:R-:W-:-:S04]  /*3060*/  ULEA UR10, UR16, UR10, 0x18 ;  /* 0x0000000a100a7291 */ /* 0x001fc8000f8ec03f */
[----:B------:R-:W-:-:S09]  /*3070*/  ULEA UR16, UR12, UR10, 0x3 ;  /* 0x0000000a0c107291 */ /* 0x000fd2000f8e183f */
[----:B------:R0:W1:Y:S01]  /*3080*/  SYNCS.PHASECHK.TRANS64.TRYWAIT P0, [UR16], R229 ;  /* 0x000000e5ff0075a7 */ /* 0x0000620008000150 */
[----:B------:R-:W-:Y:S05]  /*3090*/  @!P1 BRA `(.L_x_25) ;  /* 0x0000000000049947 */ /* 0x000fea0003800000 */
[----:B------:R-:W-:Y:S01]  /*30a0*/  BPT.TRAP 0x1 ;  /* 0x000000040000795c */ /* 0x000fe20000300000 */
.L_x_25:
[----:B-1----:R-:W-:Y:S05]  /*30b0*/  @P0 BRA `(.L_x_26) ;  /* 0x0000000000080947 */ /* 0x002fea0003800000 */
[----:B------:R-:W1:Y:S02]  /*30c0*/  SYNCS.PHASECHK.TRANS64.TRYWAIT P0, [UR16], R229 ;  /* 0x000000e5ff0075a7 */ /* 0x000e640008000150 */
[----:B-1----:R-:W-:Y:S05]  /*30d0*/  @!P0 BRA `(.L_x_27) ;  /* 0x000000d400388947 */ /* 0x002fea0003800000 */
.L_x_26:
[----:B------:R-:W-:Y:S01]  /*30e0*/  UIADD3 UR16, UR10, 0xc100, URZ ;  /* 0x0000c1000a107890 */ /* 0x000fe2000fffe03f */
[----:B------:R-:W-:Y:S01]  /*30f0*/  WARPGROUP.ARRIVE ;  /* 0x00000000000079c5 */ /* 0x000fe20000000000 */
[----:B------:R-:W-:Y:S02]  /*3100*/  UISETP.NE.AND UP0, UPT, UR7, URZ, UPT ;  /* 0x0000003f0700728c */ /* 0x000fe4000bf05270 */
[----:B------:R-:W-:Y:S02]  /*3110*/  USHF.R.U32.HI UR16, URZ, 0x4, UR16 ;  /* 0x000000043f107899 */ /* 0x000fe40008011610 */
[----:B------:R-:W-:Y:S02]  /*3120*/  USEL UR8, UR8, URZ, !UP0 ;  /* 0x0000003f08087287 */ /* 0x000fe4000c000000 */
[----:B------:R-:W-:Y:S02]  /*3130*/  ULOP3.LUT UR16, UR16, 0x3fff, URZ, 0xc0, !UPT ;  /* 0x00003fff10107892 */ /* 0x000fe4000f8ec03f */
[----:B------:R-:W-:-:S02]  /*3140*/  UISETP.NE.U32.AND UP0, UPT, UR8, URZ, UPT ;  /* 0x0000003f0800728c */ /* 0x000fc4000bf05070 */
[----:B------:R-:W-:Y:S02]  /*3150*/  ULOP3.LUT UR7, UR11, 0x10000, URZ, 0xfc, !UPT ;  /* 0x000100000b077892 */ /* 0x000fe4000f8efc3f */
[----:B------:R-:W-:Y:S02]  /*3160*/  ULOP3.LUT UR8, UR16, 0x10000, URZ, 0xfc, !UPT ;  /* 0x0001000010087892 */ /* 0x000fe4000f8efc3f */
[----:B------:R-:W-:Y:S02]  /*3170*/  ULEA UR7, UR12, UR7, 0xa ;  /* 0x000000070c077291 */ /* 0x000fe4000f8e503f */
[----:B------:R-:W-:Y:S01]  /*3180*/  ULEA UR8, UR12, UR8, 0x9 ;  /* 0x000000080c087291 */ /* 0x000fe2000f8e483f */
[----:B------:R-:W-:Y:S01]  /*3190*/  UMOV UR17, 0x80000020 ;  /* 0x8000002000117882 */ /* 0x000fe20000000000 */
[----:B------:R-:W-:Y:S01]  /*31a0*/  UMOV UR19, 0x80000020 ;  /* 0x8000002000137882 */ /* 0x000fe20000000000 */
[----:B------:R-:W-:Y:S02]  /*31b0*/  UIADD3 UR6, UR6, 0x2, URZ ;  /* 0x0000000206067890 */ /* 0x000fe4000fffe03f */
[----:B------:R-:W-:-:S02]  /*31c0*/  UMOV UR16, UR7 ;  /* 0x0000000700107c82 */ /* 0x000fc40008000000 */
[----:B------:R-:W-:Y:S02]  /*31d0*/  UMOV UR18, UR8 ;  /* 0x0000000800127c82 */ /* 0x000fe40008000000 */
[----:B------:R-:W-:Y:S01]  /*31e0*/  QGMMA.64x128x32.F32.E5M2.E5M2 R88, gdesc[UR16], R88, UP0 ;  /* 0x01e00000105879f3 */ /* 0x000fe2000bf03858 */
[----:B------:R-:W-:Y:S01]  /*31f0*/  UIADD3 UR16, UR7, 0x200, URZ ;  /* 0x0000020007107890 */ /* 0x000fe2000fffe03f */
[----:B------:R-:W-:-:S10]  /*3200*/  UMOV UR17, 0x80000020 ;  /* 0x8000002000117882 */ /* 0x000fd40000000000 */
[----:B------:R-:W-:Y:S01]  /*3210*/  QGMMA.64x128x32.F32.E5M2.E5M2 R24, gdesc[UR16], R24, UP0 ;  /* 0x01e00000101879f3 */ /* 0x000fe2000bf03818 */
[----:B------:R-:W-:Y:S02]  /*3220*/  UIADD3 UR16, UR7, 0x2, URZ ;  /* 0x0000000207107890 */ /* 0x000fe4000fffe03f */
[----:B------:R-:W-:Y:S01]  /*3230*/  UIADD3 UR18, UR8, 0x2, URZ ;  /* 0x0000000208127890 */ /* 0x000fe2000fffe03f */
[----:B------:R-:W-:Y:S01]  /*3240*/  UMOV UR17, 0x80000020 ;  /* 0x8000002000117882 */ /* 0x000fe20000000000 */
[----:B------:R-:W-:Y:S01]  /*3250*/  UMOV UR19, 0x80000020 ;  /* 0x8000002000137882 */ /* 0x000fe20000000000 */
[----:B------:R-:W-:-:S06]  /*3260*/  UISETP.NE.AND UP0, UPT, UR6, UR25, UPT ;  /* 0x000000190600728c */ /* 0x000fcc000bf05270 */
[----:B------:R-:W-:Y:S01]  /*3270*/  QGMMA.64x128x32.F32.E5M2.E5M2 R88, gdesc[UR16], R88 ;  /* 0x01e00000105879f3 */ /* 0x000fe20008703858 */
[----:B------:R-:W-:Y:S01]  /*3280*/  UIADD3 UR16, UR7, 0x202, URZ ;  /* 0x0000020207107890 */ /* 0x000fe2000fffe03f */
[----:B------:R-:W-:Y:S01]  /*3290*/  UMOV UR17, 0x80000020 ;  /* 0x8000002000117882 */ /* 0x000fe20000000000 */
[----:B------:R-:W-:-:S06]  /*32a0*/  USEL UR7, URZ, 0x1, UP0 ;  /* 0x000000013f077887 */ /* 0x000fcc0008000000 */
[----:B------:R-:W-:-:S03]  /*32b0*/  ISETP.NE.AND P0, PT, RZ, UR7, PT ;  /* 0x00000007ff007c0c */ /* 0x000fc6000bf05270 */
[----:B------:R-:W-:Y:S03]  /*32c0*/  QGMMA.64x128x32.F32.E5M2.E5M2 R24, gdesc[UR16], R24, gsb0 ;  /* 0x01e00000101879f3 */ /* 0x000fe60008003818 */
[----:B------:R-:W-:-:S07]  /*32d0*/  WARPGROUP.DEPBAR.LE gsb0, 0x1 ;  /* 0x00008000000079c5 */ /* 0x000fce0000010100 */
[----:B------:R-:W-:Y:S05]  /*32e0*/  @!P0 BRA `(.L_x_28) ;  /* 0x0000000c00808947 */ /* 0x000fea0003800000 */
[----:B------:R-:W-:Y:S02]  /*32f0*/  WARPGROUP.DEPBAR.LE gsb0, 0x0 ;  /* 0x00008000000079c5 */ /* 0x000fe40000010000 */
[----:B------:R-:W-:-:S01]  /*3300*/  FADD R226, R88, R226 ;  /* 0x000000e258e27221 */ /* 0x000fc20000000000 */
[----:B------:R-:W-:Y:S01]  /*3310*/  FADD R225, R89, R225 ;  /* 0x000000e159e17221 */ /* 0x000fe20000000000 */
[----:B------:R1:W-:Y:S01]  /*3320*/  STL [R1+0x90], R227 ;  /* 0x000090e301007387 */ /* 0x0003e20000100800 */
[----:B------:R-:W-:-:S01]  /*3330*/  FADD R224, R90, R224 ;  /* 0x000000e05ae07221 */ /* 0x000fc20000000000 */
[----:B------:R-:W-:Y:S01]  /*3340*/  FADD R223, R91, R223 ;  /* 0x000000df5bdf7221 */ /* 0x000fe20000000000 */
[----:B------:R-:W-:-:S01]  /*3350*/  FADD R222, R92, R222 ;  /* 0x000000de5cde7221 */ /* 0x000fc20000000000 */
[----:B------:R-:W-:Y:S01]  /*3360*/  FADD R221, R93, R221 ;  /* 0x000000dd5ddd7221 */ /* 0x000fe20000000000 */
[----:B-1----:R-:W2:Y:S04]  /*3370*/  LDL.LU R227, [R1+0x30] ;  /* 0x0000300001e37983 */ /* 0x002ea80000300800 */
[----:B------:R1:W-:Y:S01]  /*3380*/  STL [R1+0x94], R226 ;  /* 0x000094e201007387 */ /* 0x0003e20000100800 */
[----:B------:R-:W-:-:S01]  /*3390*/  FADD R220, R94, R220 ;  /* 0x000000dc5edc7221 */ /* 0x000fc20000000000 */
[----:B------:R-:W-:-:S02]  /*33a0*/  FADD R219, R95, R219 ;  /* 0x000000db5fdb7221 */ /* 0x000fc40000000000 */
[----:B-1----:R-:W3:Y:S04]  /*33b0*/  LDL.LU R226, [R1+0x2c] ;  /* 0x00002c0001e27983 */ /* 0x002ee80000300800 */
[----:B------:R1:W-:Y:S01]  /*33c0*/  STL [R1+0x98], R225 ;  /* 0x000098e101007387 */ /* 0x0003e20000100800 */
[----:B------:R-:W-:-:S03]  /*33d0*/  FADD R218, R96, R218 ;  /* 0x000000da60da7221 */ /* 0x000fc60000000000 */
[----:B-1----:R-:W4:Y:S04]  /*33e0*/  LDL.LU R225, [R1+0x28] ;  /* 0x0000280001e17983 */ /* 0x002f280000300800 */
        /* <DEDUP_REMOVED lines=9> */
[----:B------:R1:W-:Y:S04]  /*3480*/  STL [R1+0xa8], R221 ;  /* 0x0000a8dd01007387 */ /* 0x0003e80000100800 */
        /* <DEDUP_REMOVED lines=12> */
[----:B-1----:R-:W4:Y:S01]  /*3550*/  LDL.LU R215, [R1] ;  /* 0x0000000001d77983 */ /* 0x002f220000300800 */
[----:B------:R-:W-:-:S01]  /*3560*/  FADD R214, R100, R214 ;  /* 0x000000d664d67221 */ /* 0x000fc20000000000 */
[----:B------:R-:W-:Y:S01]  /*3570*/  FADD R213, R101, R213 ;  /* 0x000000d565d57221 */ /* 0x000fe20000000000 */
[----:B------:R-:W-:-:S01]  /*3580*/  FADD R212, R102, R212 ;  /* 0x000000d466d47221 */ /* 0x000fc20000000000 */
[----:B------:R-:W-:Y:S01]  /*3590*/  FADD R211, R103, R211 ;  /* 0x000000d367d37221 */ /* 0x000fe20000000000 */
[----:B------:R-:W-:-:S01]  /*35a0*/  FADD R210, R104, R210 ;  /* 0x000000d268d27221 */ /* 0x000fc20000000000 */
[----:B------:R-:W-:Y:S01]  /*35b0*/  STL [R1+0xc4], R214 ;  /* 0x0000c4d601007387 */ /* 0x000fe20000100800 */
        /* <DEDUP_REMOVED lines=11> */
[----:B------:R1:W-:Y:S01]  /*3670*/  STL [R1+0xd0], R211 ;  /* 0x0000d0d301007387 */ /* 0x0003e20000100800 */
[----:B------:R-:W-:-:S01]  /*3680*/  FADD R200, R114, R200 ;  /* 0x000000c872c87221 */ /* 0x000fc20000000000 */
[----:B------:R-:W-:Y:S01]  /*3690*/  FADD R199, R115, R199 ;  /* 0x000000c773c77221 */ /* 0x000fe20000000000 */
        /* <DEDUP_REMOVED lines=69> */
[----:B-----5:R-:W-:Y:S01]  /*3af0*/  FADD R0, R57, R0 ;  /* 0x0000000039007221 */ /* 0x020fe20000000000 */
[----:B--2---:R-:W-:-:S01]  /*3b00*/  FADD R227, R70, R227 ;  /* 0x000000e346e37221 */ /* 0x004fc20000000000 */
[----:B---3--:R-:W-:Y:S01]  /*3b10*/  FADD R226, R69, R226 ;  /* 0x000000e245e27221 */ /* 0x008fe20000000000 */
[----:B----4-:R-:W-:-:S01]  /*3b20*/  FADD R225, R68, R225 ;  /* 0x000000e144e17221 */ /* 0x010fc20000000000 */
        /* <DEDUP_REMOVED lines=9> */
[----:B------:R-:W-:-:S05]  /*3bc0*/  FADD R215, R58, R215 ;  /* 0x000000d73ad77221 */ /* 0x000fca0000000000 */
[----:B------:R2:W-:Y:S04]  /*3bd0*/  STL [R1], R215 ;  /* 0x000000d701007387 */ /* 0x0005e80000100800 */
[----:B------:R3:W-:Y:S04]  /*3be0*/  STL [R1+0x4], R216 ;  /* 0x000004d801007387 */ /* 0x0007e80000100800 */
        /* <DEDUP_REMOVED lines=8> */
[----:B-1----:R-:W4:Y:S04]  /*3c70*/  LDL.LU R211, [R1+0x34] ;  /* 0x0000340001d37983 */ /* 0x002f280000300800 */
[----:B------:R1:W-:Y:S04]  /*3c80*/  STL [R1+0x28], R225 ;  /* 0x000028e101007387 */ /* 0x0003e80000100800 */
[----:B------:R-:W4:Y:S04]  /*3c90*/  LDL.LU R212, [R1+0x38] ;  /* 0x0000380001d47983 */ /* 0x000f280000300800 */
[----:B------:R1:W-:Y:S04]  /*3ca0*/  STL [R1+0x2c], R226 ;  /* 0x00002ce201007387 */ /* 0x0003e80000100800 */
[----:B------:R-:W4:Y:S04]  /*3cb0*/  LDL.LU R213, [R1+0x3c] ;  /* 0x00003c0001d57983 */ /* 0x000f280000300800 */
[----:B------:R1:W-:Y:S04]  /*3cc0*/  STL [R1+0x30], R227 ;  /* 0x000030e301007387 */ /* 0x0003e80000100800 */
[----:B------:R-:W4:Y:S04]  /*3cd0*/  LDL.LU R214, [R1+0x40] ;  /* 0x0000400001d67983 */ /* 0x000f280000300800 */
[----:B--2---:R-:W2:Y:S04]  /*3ce0*/  LDL.LU R215, [R1+0x44] ;  /* 0x0000440001d77983 */ /* 0x004ea80000300800 */
[----:B---3--:R-:W3:Y:S04]  /*3cf0*/  LDL.LU R216, [R1+0x48] ;  /* 0x0000480001d87983 */ /* 0x008ee80000300800 */
[----:B----4-:R-:W4:Y:S04]  /*3d00*/  LDL.LU R217, [R1+0x4c] ;  /* 0x00004c0001d97983 */ /* 0x010f280000300800 */
[----:B0-----:R-:W4:Y:S04]  /*3d10*/  LDL.LU R218, [R1+0x50] ;  /* 0x0000500001da7983 */ /* 0x001f280000300800 */
[----:B------:R-:W4:Y:S04]  /*3d20*/  LDL.LU R219, [R1+0x54] ;  /* 0x0000540001db7983 */ /* 0x000f280000300800 */
[----:B------:R-:W4:Y:S04]  /*3d30*/  LDL.LU R220, [R1+0x58] ;  /* 0x0000580001dc7983 */ /* 0x000f280000300800 */
[----:B------:R-:W4:Y:S04]  /*3d40*/  LDL.LU R221, [R1+0x5c] ;  /* 0x00005c0001dd7983 */ /* 0x000f280000300800 */
[----:B------:R-:W4:Y:S04]  /*3d50*/  LDL.LU R222, [R1+0x60] ;  /* 0x0000600001de7983 */ /* 0x000f280000300800 */
[----:B------:R-:W4:Y:S04]  /*3d60*/  LDL.LU R223, [R1+0x64] ;  /* 0x0000640001df7983 */ /* 0x000f280000300800 */
[----:B------:R-:W4:Y:S04]  /*3d70*/  LDL.LU R224, [R1+0x68] ;  /* 0x0000680001e07983 */ /* 0x000f280000300800 */
[----:B-1----:R-:W4:Y:S04]  /*3d80*/  LDL.LU R225, [R1+0x6c] ;  /* 0x00006c0001e17983 */ /* 0x002f280000300800 */
[----:B------:R-:W4:Y:S04]  /*3d90*/  LDL.LU R226, [R1+0x70] ;  /* 0x0000700001e27983 */ /* 0x000f280000300800 */
[----:B------:R-:W4:Y:S01]  /*3da0*/  LDL.LU R227, [R1+0x74] ;  /* 0x0000740001e37983 */ /* 0x000f220000300800 */
[----:B------:R-:W-:-:S05]  /*3db0*/  FADD R211, R71, R211 ;  /* 0x000000d347d37221 */ /* 0x000fca0000000000 */
[----:B------:R0:W-:Y:S01]  /*3dc0*/  STL [R1+0x34], R211 ;  /* 0x000034d301007387 */ /* 0x0001e20000100800 */
[----:B------:R-:W-:-:S03]  /*3dd0*/  FADD R212, R72, R212 ;  /* 0x000000d448d47221 */ /* 0x000fc60000000000 */
[----:B0-----:R1:W5:Y:S01]  /*3de0*/  LDL.LU R211, [R1+0xd0] ;  /* 0x0000d00001d37983 */ /* 0x0013620000300800 */
[----:B------:R-:W-:-:S03]  /*3df0*/  FADD R213, R73, R213 ;  /* 0x000000d549d57221 */ /* 0x000fc60000000000 */
[----:B------:R0:W-:Y:S01]  /*3e00*/  STL [R1+0x38], R212 ;  /* 0x000038d401007387 */ /* 0x0001e20000100800 */
[----:B------:R-:W-:-:S01]  /*3e10*/  FADD R214, R74, R214 ;  /* 0x000000d64ad67221 */ /* 0x000fc20000000000 */
[----:B--2---:R-:W-:Y:S02]  /*3e20*/  FADD R215, R75, R215 ;  /* 0x000000d74bd77221 */ /* 0x004fe40000000000 */
[----:B0-----:R1:W5:Y:S01]  /*3e30*/  LDL.LU R212, [R1+0xcc] ;  /* 0x0000cc0001d47983 */ /* 0x0013620000300800 */
[----:B---3--:R-:W-:-:S03]  /*3e40*/  FADD R216, R76, R216 ;  /* 0x000000d84cd87221 */ /* 0x008fc60000000000 */
[----:B------:R0:W-:Y:S01]  /*3e50*/  STL [R1+0x3c], R213 ;  /* 0x00003cd501007387 */ /* 0x0001e20000100800 */
[----:B----4-:R-:W-:-:S03]  /*3e60*/  FADD R217, R77, R217 ;  /* 0x000000d94dd97221 */ /* 0x010fc60000000000 */
[----:B0-----:R1:W5:Y:S01]  /*3e70*/  LDL.LU R213, [R1+0xc8] ;  /* 0x0000c80001d57983 */ /* 0x0013620000300800 */
[----:B------:R-:W-:-:S03]  /*3e80*/  FADD R218, R78, R218 ;  /* 0x000000da4eda7221 */ /* 0x000fc60000000000 */
[----:B------:R0:W-:Y:S01]  /*3e90*/  STL [R1+0x40], R214 ;  /* 0x000040d601007387 */ /* 0x0001e20000100800 */
[----:B------:R-:W-:-:S01]  /*3ea0*/  FADD R219, R79, R219 ;  /* 0x000000db4fdb7221 */ /* 0x000fc20000000000 */
[----:B------:R-:W-:Y:S02]  /*3eb0*/  FADD R220, R80, R220 ;  /* 0x000000dc50dc7221 */ /* 0x000fe40000000000 */
[----:B0-----:R1:W5:Y:S04]  /*3ec0*/  LDL.LU R214, [R1+0xc4] ;  /* 0x0000c40001d67983 */ /* 0x0013680000300800 */
[----:B------:R0:W-:Y:S01]  /*3ed0*/  STL [R1+0x44], R215 ;  /* 0x000044d701007387 */ /* 0x0001e20000100800 */
[----:B------:R-:W-:-:S01]  /*3ee0*/  FADD R221, R81, R221 ;  /* 0x000000dd51dd7221 */ /* 0x000fc20000000000 */
[----:B------:R-:W-:-:S02]  /*3ef0*/  FADD R222, R82, R222 ;  /* 0x000000de52de7221 */ /* 0x000fc40000000000 */
[----:B0-----:R1:W5:Y:S04]  /*3f00*/  LDL.LU R215, [R1+0xc0] ;  /* 0x0000c00001d77983 */ /* 0x0013680000300800 */
[----:B------:R0:W-:Y:S01]  /*3f10*/  STL [R1+0x48], R216 ;  /* 0x000048d801007387 */ /* 0x0001e20000100800 */
[----:B------:R-:W-:-:S03]  /*3f20*/  FADD R223, R83, R223 ;  /* 0x000000df53df7221 */ /* 0x000fc60000000000 */
        /* <DEDUP_REMOVED lines=13> */
[----:B------:R0:W-:Y:S04]  /*4000*/  STL [R1+0x5c], R221 ;  /* 0x00005cdd01007387 */ /* 0x0001e80000100800 */
        /* <DEDUP_REMOVED lines=12> */
[----:B0-----:R1:W5:Y:S01]  /*40d0*/  LDL.LU R227, [R1+0x90] ;  /* 0x0000900001e37983 */ /* 0x0013620000300800 */
[----:B------:R-:W-:-:S05]  /*40e0*/  UMOV UR6, URZ ;  /* 0x0000003f00067c82 */ /* 0x000fca0008000000 */
.L_x_28:
[----:B------:R-:W-:Y:S05]  /*40f0*/  @!P1 BRA `(.L_x_29) ;  /* 0x0000000000049947 */ /* 0x000fea0003800000 */
[----:B------:R-:W-:Y:S01]  /*4100*/  BPT.TRAP 0x1 ;  /* 0x000000040000795c */ /* 0x000fe20000300000 */
.L_x_29:
[----:B------:R2:W-:Y:S04]  /*4110*/  STL [R1+0x94], R2 ;  /* 0x0000940201007387 */ /* 0x0005e80000100800 */
[----:B--2---:R-:W2:Y:S04]  /*4120*/  LDL R2, [R1+0x78] ;  /* 0x0000780001027983 */ /* 0x004ea80000100800 */
[----:B-----5:R3:W-:Y:S04]  /*4130*/  STL [R1+0x90], R0 ;  /* 0x0000900001007387 */ /* 0x0207e80000100800 */
[----:B---3--:R-:W3:Y:S01]  /*4140*/  LDL R0, [R1+0x7c] ;  /* 0x00007c0001007983 */ /* 0x008ee20000100800 */
[----:B0-----:R-:W-:Y:S01]  /*4150*/  IMAD.U32 R229, RZ, RZ, UR24 ;  /* 0x00000018ffe57e24 */ /* 0x001fe2000f8e00ff */
[----:B--2---:R-:W-:-:S02]  /*4160*/  ISETP.NE.AND P0, PT, R2, RZ, PT ;  /* 0x000000ff0200720c */ /* 0x004fc40003f05270 */
[----:B------:R0:W5:Y:S11]  /*4170*/  LDL.LU R2, [R1+0x94] ;  /* 0x0000940001027983 */ /* 0x0001760000300800 */
[----:B------:R-:W-:-:S05]  /*4180*/  @P0 LEA R229, R229, UR10, 0x3 ;  /* 0x0000000ae5e50c11 */ /* 0x000fca000f8e18ff */
[----:B------:R-:W-:-:S05]  /*4190*/  @P0 VIADD R229, R229, 0x18 ;  /* 0x00000018e5e50836 */ /* 0x000fca0000000000 */
[----:B---3--:R-:W-:Y:S02]  /*41a0*/  @P0 PRMT R229, R0, 0x654, R229 ;  /* 0x0000065400e50816 */ /* 0x008fe400000000e5 */
[----:B------:R0:W5:Y:S01]  /*41b0*/  LDL.LU R0, [R1+0x90] ;  /* 0x0000900001007983 */ /* 0x0001620000300800 */
[----:B------:R-:W-:Y:S01]  /*41c0*/  UISETP.GT.U32.AND UP0, UPT, UR13, 0x1, UPT ;  /* 0x000000010d00788c */ /* 0x000fe2000bf04070 */
[----:B------:R0:W-:Y:S05]  /*41d0*/  @P0 SYNCS.ARRIVE.TRANS64.RED.A1T0 RZ, [R229+URZ], RZ ;  /* 0x000000ffe5ff09a7 */ /* 0x0001ea000810043f */
[----:B------:R-:W-:-:S13]  /*41e0*/  PLOP3.LUT P0, PT, PT, PT, UP0, 0x80, 0x0 ;  /* 0x000000000000781c */ /* 0x000fda0003f0f008 */
[----:B0-----:R-:W-:Y:S05]  /*41f0*/  @P0 BRA `(.L_x_30) ;  /* 0x0000000000040947 */ /* 0x001fea0003800000 */
[----:B------:R-:W-:Y:S01]  /*4200*/  BPT.TRAP 0x1 ;  /* 0x000000040000795c */ /* 0x000fe20000300000 */
.L_x_30:
[----:B------:R-:W-:Y:S01]  /*4210*/  UIADD3 UR12, UR12, 0x1, URZ ;  /* 0x000000010c0c7890 */ /* 0x000fe2000fffe03f */
[C---:B------:R-:W-:Y:S01]  /*4220*/  ISETP.GT.AND P0, PT, R228.reuse, 0x1, PT ;  /* 0x00000001e400780c */ /* 0x040fe20003f04270 */
[----:B------:R-:W-:Y:S01]  /*4230*/  UIADD3 UR24, UR24, 0x1, URZ ;  /* 0x0000000118187890 */ /* 0x000fe2000fffe03f */
[----:B------:R-:W-:Y:S01]  /*4240*/  VIADD R228, R228, 0xffffffff ;  /* 0xffffffffe4e47836 */ /* 0x000fe20000000000 */
[----:B------:R-:W-:Y:S02]  /*4250*/  UISETP.NE.AND UP0, UPT, UR12, 0x3, UPT ;  /* 0x000000030c00788c */ /* 0x000fe4000bf05270 */
[----:B------:R-:W-:Y:S02]  /*4260*/  UISETP.NE.AND UP1, UPT, UR24, 0x3, UPT ;  /* 0x000000031800788c */ /* 0x000fe4000bf25270 */
[----:B------:R-:W-:Y:S02]  /*4270*/  USEL UR8, URZ, 0x1, UP0 ;  /* 0x000000013f087887 */ /* 0x000fe40008000000 */
[----:B------:R-:W-:-:S02]  /*4280*/  USEL UR12, UR12, URZ, UP0 ;  /* 0x0000003f0c0c7287 */ /* 0x000fc40008000000 */
[----:B------:R-:W-:Y:S02]  /*4290*/  USEL UR24, UR24, URZ, UP1 ;  /* 0x0000003f18187287 */ /* 0x000fe40008800000 */
[----:B------:R-:W-:Y:S01]  /*42a0*/  LOP3.LUT R227, R227, UR8, RZ, 0x3c, !PT ;  /* 0x00000008e3e37c12 */ /* 0x000fe2000f8e3cff */
[----:B------:R-:W-:Y:S01]  /*42b0*/  UMOV UR8, 0x1 ;  /* 0x0000000100087882 */ /* 0x000fe20000000000 */
[----:B------:R-:W-:Y:S08]  /*42c0*/  @P0 BRA `(.L_x_31) ;  /* 0xffffffec00480947 */ /* 0x000ff0000383ffff */
.L_x_23:
[----:B------:R-:W-:-:S04]  /*42d0*/  UISETP.NE.AND UP0, UPT, UR6, URZ, UPT ;  /* 0x0000003f0600728c */ /* 0x000fc8000bf05270 */
[----:B------:R-:W-:-:S06]  /*42e0*/  USEL UR6, URZ, 0x1, !UP0 ;  /* 0x000000013f067887 */ /* 0x000fcc000c000000 */
[----:B------:R-:W-:-:S13]  /*42f0*/  ISETP.NE.AND P0, PT, RZ, UR6, PT ;  /* 0x00000006ff007c0c */ /* 0x000fda000bf05270 */
[----:B------:R-:W-:Y:S05]  /*4300*/  @!P0 BRA `(.L_x_32) ;  /* 0x0000000c00dc8947 */ /* 0x000fea0003800000 */
[----:B------:R-:W2:Y:S04]  /*4310*/  LDL.LU R227, [R1+0x74] ;  /* 0x0000740001e37983 */ /* 0x000ea80000300800 */
[----:B--2---:R0:W-:Y:S04]  /*4320*/  STL [R1+0x90], R227 ;  /* 0x000090e301007387 */ /* 0x0041e80000100800 */
[----:B0-----:R-:W2:Y:S04]  /*4330*/  LDL.LU R227, [R1+0x70] ;  /* 0x0000700001e37983 */ /* 0x001ea80000300800 */
        /* <DEDUP_REMOVED lines=55> */
[----:B0-----:R-:W2:Y:S01]  /*46b0*/  LDL.LU R227, [R1] ;  /* 0x0000000001e37983 */ /* 0x001ea20000300800 */
[----:B------:R-:W-:-:S02]  /*46c0*/  WARPGROUP.DEPBAR.LE gsb0, 0x0 ;  /* 0x00008000000079c5 */ /* 0x000fc40000010000 */
[----:B------:R-:W-:Y:S01]  /*46d0*/  FADD R226, R88, R226 ;  /* 0x000000e258e27221 */ /* 0x000fe20000000000 */
        /* <DEDUP_REMOVED lines=95> */
[----:B-----5:R-:W-:Y:S01]  /*4cd0*/  FADD R2, R56, R2 ;  /* 0x0000000238027221 */ /* 0x020fe20000000000 */
[----:B------:R-:W-:Y:S01]  /*4ce0*/  FADD R0, R57, R0 ;  /* 0x0000000039007221 */ /* 0x000fe20000000000 */
[----:B--2---:R-:W-:-:S05]  /*4cf0*/  FADD R227, R58, R227 ;  /* 0x000000e33ae37221 */ /* 0x004fca0000000000 */
[----:B------:R0:W-:Y:S04]  /*4d00*/  STL [R1], R227 ;  /* 0x000000e301007387 */ /* 0x0001e80000100800 */
[----:B0-----:R-:W2:Y:S02]  /*4d10*/  LDL.LU R227, [R1+0x100] ;  /* 0x0001000001e37983 */ /* 0x001ea40000300800 */
[----:B--2---:R-:W-:-:S05]  /*4d20*/  FADD R227, R59, R227 ;  /* 0x000000e33be37221 */ /* 0x004fca0000000000 */
[----:B------:R0:W-:Y:S04]  /*4d30*/  STL [R1+0x4], R227 ;  /* 0x000004e301007387 */ /* 0x0001e80000100800 */
        /* <DEDUP_REMOVED lines=83> */
[----:B------:R0:W-:Y:S02]  /*5270*/  STL [R1+0x74], R227 ;  /* 0x000074e301007387 */ /* 0x0001e40000100800 */
.L_x_32:
[----:B------:R-:W-:Y:S02]  /*5280*/  WARPGROUP.DEPBAR.LE gsb0, 0x0 ;  /* 0x00008000000079c5 */ /* 0x000fe40000010000 */
[----:B------:R-:W2:Y:S02]  /*5290*/  LDC R24, c[0x0][0x28c] ;  /* 0x0000a300ff187b82 */ /* 0x000ea40000000800 */
[----:B--2---:R-:W-:-:S13]  /*52a0*/  ISETP.GE.AND P0, PT, R24, 0x1, PT ;  /* 0x000000011800780c */ /* 0x004fda0003f06270 */
[----:B------:R-:W-:Y:S05]  /*52b0*/  @!P0 BRA `(.L_x_33) ;  /* 0x0000000000648947 */ /* 0x000fea0003800000 */
[----:B------:R-:W-:-:S06]  /*52c0*/  UISETP.NE.AND UP0, UPT, UR23, 0x3, UPT ;  /* 0x000000031700788c */ /* 0x000fcc000bf05270 */
[----:B------:R-:W-:-:S13]  /*52d0*/  PLOP3.LUT P0, PT, PT, PT, UP0, 0x80, 0x0 ;  /* 0x000000000000781c */ /* 0x000fda0003f0f008 */
[----:B------:R-:W-:Y:S05]  /*52e0*/  @!P0 BRA `(.L_x_34) ;  /* 0x0000000000048947 */ /* 0x000fea0003800000 */
[----:B------:R-:W-:Y:S01]  /*52f0*/  BPT.TRAP 0x1 ;  /* 0x000000040000795c */ /* 0x000fe20000300000 */
.L_x_34:
[----:B0-----:R-:W2:Y:S01]  /*5300*/  LDL R227, [R1+0x78] ;  /* 0x0000780001e37983 */ /* 0x001ea20000100800 */
[----:B------:R-:W-:Y:S01]  /*5310*/  BSSY B0, `(.L_x_35) ;  /* 0x000000f000007945 */ /* 0x000fe20003800000 */
[----:B--2---:R-:W-:-:S13]  /*5320*/  ISETP.NE.AND P0, PT, R227, RZ, PT ;  /* 0x000000ffe300720c */ /* 0x004fda0003f05270 */
[----:B------:R-:W-:Y:S05]  /*5330*/  @!P0 BRA `(.L_x_36) ;  /* 0x0000000000308947 */ /* 0x000fea0003800000 */
[----:B------:R-:W2:Y:S01]  /*5340*/  LDL R227, [R1+0x7c] ;  /* 0x00007c0001e37983 */ /* 0x000ea20000100800 */
[----:B------:R-:W-:-:S04]  /*5350*/  UISETP.LT.AND UP0, UPT, UR9, 0x1, UPT ;  /* 0x000000010900788c */ /* 0x000fc8000bf01270 */
[----:B------:R-:W-:-:S04]  /*5360*/  USEL UR8, UR9, 0x1, UP0 ;  /* 0x0000000109087887 */ /* 0x000fc80008000000 */
[----:B------:R-:W-:-:S04]  /*5370*/  UIADD3 UR8, UR5, UR9, -UR8 ;  /* 0x0000000905087290 */ /* 0x000fc8000fffe808 */
[----:B------:R-:W-:-:S04]  /*5380*/  UIMAD.WIDE.U32 UR6, UR8, -0x55555555, URZ ;  /* 0xaaaaaaab080678a5 */ /* 0x000fc8000f8e003f */
[----:B------:R-:W-:-:S04]  /*5390*/  USHF.R.U32.HI UR6, URZ, 0x1, UR7 ;  /* 0x000000013f067899 */ /* 0x000fc80008011607 */
[----:B------:R-:W-:-:S04]  /*53a0*/  UIMAD UR8, UR6, -0x3, UR8 ;  /* 0xfffffffd060878a4 */ /* 0x000fc8000f8e0208 */
[----:B------:R-:W-:-:S04]  /*53b0*/  ULEA UR8, UR8, UR10, 0x3 ;  /* 0x0000000a08087291 */ /* 0x000fc8000f8e183f */
[----:B------:R-:W-:-:S06]  /*53c0*/  UIADD3 UR8, UR8, 0x18, URZ ;  /* 0x0000001808087890 */ /* 0x000fcc000fffe03f */
[----:B------:R-:W-:-:S05]  /*53d0*/  IMAD.U32 R24, RZ, RZ, UR8 ;  /* 0x00000008ff187e24 */ /* 0x000fca000f8e00ff */
[----:B--2---:R-:W-:-:S04]  /*53e0*/  PRMT R24, R227, 0x654, R24 ;  /* 0x00000654e3187816 */ /* 0x004fc80000000018 */
[----:B------:R0:W-:Y:S03]  /*53f0*/  SYNCS.ARRIVE.TRANS64.RED.A1T0 RZ, [R24+URZ], RZ ;  /* 0x000000ff18ff79a7 */ /* 0x0001e6000810043f */
.L_x_36:
[----:B------:R-:W-:Y:S05]  /*5400*/  BSYNC B0 ;  /* 0x0000000000007941 */ /* 0x000fea0003800000 */
.L_x_35:
[----:B------:R-:W-:-:S06]  /*5410*/  UISETP.GT.U32.AND UP0, UPT, UR13, 0x1, UPT ;  /* 0x000000010d00788c */ /* 0x000fcc000bf04070 */
[----:B------:R-:W-:-:S13]  /*5420*/  PLOP3.LUT P0, PT, PT, PT, UP0, 0x80, 0x0 ;  /* 0x000000000000781c */ /* 0x000fda0003f0f008 */
[----:B------:R-:W-:Y:S05]  /*5430*/  @P0 BRA `(.L_x_33) ;  /* 0x0000000000040947 */ /* 0x000fea0003800000 */
[----:B------:R-:W-:Y:S01]  /*5440*/  BPT.TRAP 0x1 ;  /* 0x000000040000795c */ /* 0x000fe20000300000 */
.L_x_33:
[----:B-----5:R2:W-:Y:S01]  /*5450*/  STL [R1+0x94], R2 ;  /* 0x0000940201007387 */ /* 0x0205e20000100800 */
[----:B------:R-:W3:Y:S01]  /*5460*/  LDC R29, c[0x0][0x288] ;  /* 0x0000a200ff1d7b82 */ /* 0x000ee20000000800 */
[----:B------:R-:W-:Y:S02]  /*5470*/  UIADD3 UR10, UR9, UR5, URZ ;  /* 0x00000005090a7290 */ /* 0x000fe4000fffe03f */
[----:B------:R-:W-:Y:S01]  /*5480*/  USHF.R.S32.HI UR11, URZ, 0x1f, UR22 ;  /* 0x0000001f3f0b7899 */ /* 0x000fe20008011416 */
[----:B------:R-:W-:Y:S01]  /*5490*/  ULDC.64 UR6, c[0x0][0x5d0] ;  /* 0x0001740000067ab9 */ /* 0x000fe20000000a00 */
[----:B------:R-:W-:Y:S01]  /*54a0*/  ULDC UR12, c[0x0][0x284] ;  /* 0x0000a100000c7ab9 */ /* 0x000fe20000000800 */
[----:B--2---:R-:W2:Y:S04]  /*54b0*/  LDL.LU R2, [R1+0x88] ;  /* 0x0000880001027983 */ /* 0x004ea80000300800 */
[----:B------:R4:W-:Y:S04]  /*54c0*/  STL [R1+0x90], R0 ;  /* 0x0000900001007387 */ /* 0x0009e80000100800 */
[----:B0-----:R-:W3:Y:S01]  /*54d0*/  LDL.LU R227, [R1+0x8c] ;  /* 0x00008c0001e37983 */ /* 0x001ee20000300800 */
[----:B----4-:R-:W0:Y:S02]  /*54e0*/  S2R R0, SR_TID.X ;  /* 0x0000000000007919 */ /* 0x010e240000002100 */
[----:B0-----:R-:W-:-:S02]  /*54f0*/  SHF.R.U32.HI R24, RZ, 0x2, R0 ;  /* 0x00000002ff187819 */ /* 0x001fc40000011600 */
[----:B------:R-:W-:Y:S02]  /*5500*/  LOP3.LUT R26, R0, 0x60, RZ, 0xc0, !PT ;  /* 0x00000060001a7812 */ /* 0x000fe400078ec0ff */
[----:B------:R-:W-:Y:S02]  /*5510*/  SHF.R.U32.HI R27, RZ, 0x7, R0 ;  /* 0x00000007ff1b7819 */ /* 0x000fe40000011600 */
[----:B------:R-:W-:Y:S02]  /*5520*/  LOP3.LUT R25, R24, 0x7, RZ, 0xc0, !PT ;  /* 0x0000000718197812 */ /* 0x000fe400078ec0ff */
[----:B------:R-:W-:Y:S02]  /*5530*/  SHF.R.U32.HI R28, RZ, 0x1, R26 ;  /* 0x00000001ff1c7819 */ /* 0x000fe4000001161a */
[----:B------:R-:W-:Y:S02]  /*5540*/  LOP3.LUT R24, R27, 0x1, RZ, 0xc0, !PT ;  /* 0x000000011b187812 */ /* 0x000fe400078ec0ff */
[----:B------:R-:W-:Y:S01]  /*5550*/  IADD3 R27, RZ, -R28, -R25 ;  /* 0x8000001cff1b7210 */ /* 0x000fe20007ffe819 */
[----:B------:R-:W-:-:S02]  /*5560*/  IMAD.SHL.U32 R32, R0, 0x2, RZ ;  /* 0x0000000200207824 */ /* 0x000fc400078e00ff */
[C---:B------:R-:W-:Y:S02]  /*5570*/  IMAD.SHL.U32 R26, R24.reuse, 0x40, RZ ;  /* 0x00000040181a7824 */ /* 0x040fe400078e00ff */
[----:B------:R-:W-:Y:S01]  /*5580*/  IMAD R42, R24, -0x40, R27 ;  /* 0xffffffc0182a7824 */ /* 0x000fe200078e021b */
[----:B------:R-:W-:Y:S01]  /*5590*/  LOP3.LUT R24, R0, 0x3, RZ, 0xc0, !PT ;  /* 0x0000000300187812 */ /* 0x000fe200078ec0ff */
[----:B--2---:R-:W-:Y:S02]  /*55a0*/  IMAD.SHL.U32 R41, R2, 0x80, RZ ;  /* 0x0000008002297824 */ /* 0x004fe400078e00ff */
[----:B------:R0:W5:Y:S04]  /*55b0*/  LDL.LU R2, [R1+0x94] ;  /* 0x0000940001027983 */ /* 0x0001680000300800 */
[----:B------:R0:W5:Y:S01]  /*55c0*/  LDL.LU R0, [R1+0x90] ;  /* 0x0000900001007983 */ /* 0x0001620000300800 */
[----:B------:R-:W-:Y:S01]  /*55d0*/  LOP3.LUT R43, R26, 0x40, R25, 0xe2, !PT ;  /* 0x000000401a2b7812 */ /* 0x000fe200078ee219 */
[----:B---3--:R-:W-:Y:S01]  /*55e0*/  IMAD.SHL.U32 R25, R227, 0x100, RZ ;  /* 0x00000100e3197824 */ /* 0x008fe200078e00ff */
[----:B------:R-:W-:Y:S01]  /*55f0*/  UISETP.GT.U32.AND UP0, UPT, UR10, 0x2, UPT ;  /* 0x000000020a00788c */ /* 0x000fe2000bf04070 */
[C---:B------:R-:W-:Y:S01]  /*5600*/  ISETP.GE.AND P0, PT, R41.reuse, R29, PT ;  /* 0x0000001d2900720c */ /* 0x040fe20003f06270 */
[----:B------:R-:W-:Y:S01]  /*5610*/  UIMAD UR5, UR11, UR6, URZ ;  /* 0x000000060b0572a4 */ /* 0x000fe2000f8e023f */
[----:B------:R-:W-:Y:S01]  /*5620*/  LOP3.LUT R32, R41, 0x6, R32, 0xf8, !PT ;  /* 0x0000000629207812 */ /* 0x000fe200078ef820 */
[----:B------:R-:W-:Y:S01]  /*5630*/  UISETP.LT.U32.AND UP0, UPT, UR9, 0x3, UP0 ;  /* 0x000000030900788c */ /* 0x000fe20008701070 */
[----:B------:R-:W-:Y:S01]  /*5640*/  ISETP.GE.OR P0, PT, R25, UR12, P0 ;  /* 0x0000000c19007c0c */ /* 0x000fe20008706670 */
[----:B------:R-:W-:Y:S01]  /*5650*/  UISETP.GE.U32.AND UP1, UPT, UR9, 0x3, UPT ;  /* 0x000000030900788c */ /* 0x000fe2000bf26070 */
[----:B------:R-:W-:Y:S01]  /*5660*/  IMAD.U32 R27, RZ, RZ, UR6 ;  /* 0x00000006ff1b7e24 */ /* 0x000fe2000f8e00ff */
[----:B------:R-:W-:Y:S01]  /*5670*/  UIMAD UR8, UR22, UR7, UR5 ;  /* 0x00000007160872a4 */ /* 0x000fe2000f8e0205 */
[----:B------:R-:W-:Y:S01]  /*5680*/  SHF.R.S32.HI R33, RZ, 0x1f, R32 ;  /* 0x0000001fff217819 */ /* 0x000fe20000011420 */
[----:B------:R-:W-:-:S02]  /*5690*/  UIMAD.WIDE.U32 UR6, UR10, -0x55555555, URZ ;  /* 0xaaaaaaab0a0678a5 */ /* 0x000fc4000f8e003f */
[----:B------:R-:W-:Y:S02]  /*56a0*/  USEL UR5, URZ, 0x1, !UP0 ;  /* 0x000000013f057887 */ /* 0x000fe4000c000000 */
[----:B------:R-:W-:Y:S01]  /*56b0*/  USHF.R.U32.HI UR6, URZ, 0x1, UR7 ;  /* 0x000000013f067899 */ /* 0x000fe20008011607 */
[----:B------:R-:W-:Y:S01]  /*56c0*/  IMAD.WIDE.U32 R26, R27, UR22, R32 ;  /* 0x000000161b1a7c25 */ /* 0x000fe2000f8e0020 */
[----:B------:R-:W-:Y:S01]  /*56d0*/  ULOP3.LUT UR4, UR4, UR5, URZ, 0x3c, !UPT ;  /* 0x0000000504047292 */ /* 0x000fe2000f8e3c3f */
[----:B------:R-:W-:Y:S02]  /*56e0*/  IADD3 R42, -R25, UR12, R42 ;  /* 0x0000000c192a7c10 */ /* 0x000fe4000fffe12a */
[----:B------:R-:W-:Y:S01]  /*56f0*/  IMAD.WIDE R38, R227, 0x100, RZ ;  /* 0x00000100e3267825 */ /* 0x000fe200078e02ff */
[----:B------:R-:W-:Y:S02]  /*5700*/  UIMAD UR5, UR6, -0x3, UR10 ;  /* 0xfffffffd060578a4 */ /* 0x000fe4000f8e020a */
[----:B------:R-:W-:Y:S01]  /*5710*/  @UP1 ULOP3.LUT UR4, UR4, 0x1, UR6, 0x78, !UPT ;  /* 0x0000000104041892 */ /* 0x000fe2000f8e7806 */
[----:B------:R-:W-:-:S02]  /*5720*/  IMAD R24, R24, -0x2, R29 ;  /* 0xfffffffe18187824 */ /* 0x000fc400078e021d */
[----:B------:R-:W-:Y:S01]  /*5730*/  VIADD R27, R27, UR8 ;  /* 0x000000081b1b7c36 */ /* 0x000fe20008000000 */
[----:B------:R-:W-:Y:S01]  /*5740*/  LOP3.LUT R43, R38, R43, R28, 0xfe, !PT ;  /* 0x0000002b262b7212 */ /* 0x000fe200078efe1c */
[----:B------:R-:W-:Y:S02]  /*5750*/  IMAD.IADD R41, R24, 0x1, -R41 ;  /* 0x0000000118297824 */ /* 0x000fe400078e0a29 */
[----:B------:R-:W-:Y:S01]  /*5760*/  IMAD.MOV.U32 R40, RZ, RZ, -0x1 ;  /* 0xffffffffff287424 */ /* 0x000fe200078e00ff */
[----:B0-----:R-:W-:Y:S06]  /*5770*/  @P0 BRA `(.L_x_37) ;  /* 0x0000008c00fc0947 */ /* 0x001fec0003800000 */
[----:B------:R-:W0:Y:S01]  /*5780*/  LDC.64 R28, c[0x0][0x5c8] ;  /* 0x00017200ff1c7b82 */ /* 0x000e220000000a00 */
[----:B------:R-:W-:Y:S01]  /*5790*/  ULDC.64 UR6, c[0x0][0x5c0] ;  /* 0x0001700000067ab9 */ /* 0x000fe20000000a00 */
[----:B------:R-:W-:Y:S01]  /*57a0*/  BSSY B0, `(.L_x_37) ;  /* 0x00008fc000007945 */ /* 0x000fe20003800000 */
[-C--:B0-----:R-:W-:Y:S01]  /*57b0*/  IMAD R24, R39, R28.reuse, RZ ;  /* 0x0000001c27187224 */ /* 0x081fe200078e02ff */
[----:B------:R-:W-:Y:S01]  /*57c0*/  SHF.L.U64.HI R34, R28, 0x3, R29 ;  /* 0x000000031c227819 */ /* 0x000fe2000001021d */
[----:B------:R-:W-:-:S04]  /*57d0*/  IMAD.WIDE.U32 R26, R43, R28, R26 ;  /* 0x0000001c2b1a7225 */ /* 0x000fc800078e001a */
[----:B------:R-:W-:Y:S01]  /*57e0*/  IMAD R25, R43, R29, R24 ;  /* 0x0000001d2b197224 */ /* 0x000fe200078e0218 */
[----:B------:R-:W-:Y:S01]  /*57f0*/  IADD3 R24, P3, R26, UR6, RZ ;  /* 0x000000061a187c10 */ /* 0x000fe2000ff7e0ff */
[C---:B------:R-:W-:Y:S01]  /*5800*/  IMAD.SHL.U32 R35, R28.reuse, 0x8, RZ ;  /* 0x000000081c237824 */ /* 0x040fe200078e00ff */
[----:B------:R-:W-:Y:S01]  /*5810*/  LEA R30, P2, R28, R26, 0x7 ;  /* 0x0000001a1c1e7211 */ /* 0x000fe200078438ff */
[----:B------:R-:W-:-:S03]  /*5820*/  IMAD.IADD R27, R27, 0x1, R25 ;  /* 0x000000011b1b7824 */ /* 0x000fc600078e0219 */
[----:B------:R-:W-:Y:S02]  /*5830*/  IADD3 R26, P1, P0, R26, UR6, R35 ;  /* 0x000000061a1a7c10 */ /* 0x000fe4000f83e023 */
[----:B------:R-:W-:Y:S02]  /*5840*/  IADD3.X R25, R27, UR7, RZ, P3, !PT ;  /* 0x000000071b197c10 */ /* 0x000fe40009ffe4ff */
[----:B------:R-:W-:Y:S02]  /*5850*/  FSETP.NEU.AND P3, PT, RZ, UR21, PT ;  /* 0x00000015ff007c0b */ /* 0x000fe4000bf6d000 */
[----:B------:R-:W-:Y:S02]  /*5860*/  LEA.HI.X R31, R28, R27, R29, 0x7, P2 ;  /* 0x0000001b1c1f7211 */ /* 0x000fe400010f3c1d */
[C---:B------:R-:W-:Y:S02]  /*5870*/  IADD3 R28, P2, R30.reuse, UR6, RZ ;  /* 0x000000061e1c7c10 */ /* 0x040fe4000ff5e0ff */
[----:B------:R-:W-:-:S02]  /*5880*/  IADD3 R30, P5, P6, R30, UR6, R35 ;  /* 0x000000061e1e7c10 */ /* 0x000fc4000febe023 */
[----:B------:R-:W-:Y:S02]  /*5890*/  IADD3.X R29, R31, UR7, RZ, P2, !PT ;  /* 0x000000071f1d7c10 */ /* 0x000fe400097fe4ff */
[--C-:B------:R-:W-:Y:S02]  /*58a0*/  IADD3.X R27, R27, UR7, R34.reuse, P1, P0 ;  /* 0x000000071b1b7c10 */ /* 0x100fe40008fe0422 */
[----:B------:R-:W-:Y:S01]  /*58b0*/  IADD3.X R31, R31, UR7, R34, P5, P6 ;  /* 0x000000071f1f7c10 */ /* 0x000fe2000afec422 */
[----:B------:R-:W-:Y:S06]  /*58c0*/  @!P3 BRA `(.L_x_38) ;  /* 0x0000006c001cb947 */ /* 0x000fec0003800000 */
[----:B------:R-:W-:Y:S01]  /*58d0*/  ULDC.64 UR16, c[0x0][0x5b8] ;  /* 0x00016e0000107ab9 */ /* 0x000fe20000000a00 */
[----:B------:R-:W-:Y:S01]  /*58e0*/  ISETP.GE.AND P0, PT, R42, 0x1, PT ;  /* 0x000000012a00780c */ /* 0x000fe20003f06270 */
[----:B------:R-:W-:Y:S02]  /*58f0*/  UIMAD UR6, UR11, UR16, URZ ;  /* 0x000000100b0672a4 */ /* 0x000fe4000f8e023f */
[----:B------:R-:W-:Y:S01]  /*5900*/  IMAD.U32 R35, RZ, RZ, UR16 ;  /* 0x00000010ff237e24 */ /* 0x000fe2000f8e00ff */
[----:B------:R-:W-:Y:S01]  /*5910*/  BSSY B1, `(.L_x_39) ;  /* 0x0000010000017945 */ /* 0x000fe20003800000 */
[----:B------:R-:W-:Y:S01]  /*5920*/  ISETP.LT.OR P3, PT, R41, 0x1, !P0 ;  /* 0x000000012900780c */ /* 0x000fe20004761670 */
[----:B------:R-:W-:Y:S02]  /*5930*/  UIMAD UR6, UR22, UR17, UR6 ;  /* 0x00000011160672a4 */ /* 0x000fe4000f8e0206 */
[----:B------:R-:W-:Y:S01]  /*5940*/  IMAD.WIDE.U32 R32, R35, UR22, R32 ;  /* 0x0000001623207c25 */ /* 0x000fe2000f8e0020 */
[----:B------:R-:W-:-:S03]  /*5950*/  ULDC.64 UR10, c[0x0][0x5a8] ;  /* 0x00016a00000a7ab9 */ /* 0x000fc60000000a00 */
[----:B------:R-:W-:Y:S02]  /*5960*/  IMAD.MOV.U32 R36, RZ, RZ, R32 ;  /* 0x000000ffff247224 */ /* 0x000fe400078e0020 */
[----:B------:R-:W-:Y:S01]  /*5970*/  VIADD R37, R33, UR6 ;  /* 0x0000000621257c36 */ /* 0x000fe20008000000 */
[----:B------:R-:W-:Y:S02]  /*5980*/  ULDC.64 UR6, c[0x0][0x5b0] ;  /* 0x00016c0000067ab9 */ /* 0x000fe40000000a00 */
[----:B------:R-:W-:Y:S02]  /*5990*/  IMAD R34, R39, UR6, RZ ;  /* 0x0000000627227c24 */ /* 0x000fe4000f8e02ff */
[----:B------:R-:W-:-:S04]  /*59a0*/  IMAD.WIDE.U32 R32, R43, UR6, R36 ;  /* 0x000000062b207c25 */ /* 0x000fc8000f8e0024 */
[--C-:B------:R-:W-:Y:S01]  /*59b0*/  IMAD R35, R43, UR7, R34.reuse ;  /* 0x000000072b237c24 */ /* 0x100fe2000f8e0222 */
[----:B------:R-:W-:Y:S02]  /*59c0*/  IADD3 R32, P1, R32, UR10, RZ ;  /* 0x0000000a20207c10 */ /* 0x000fe4000ff3e0ff */
[----:B------:R-:W-:Y:S02]  /*59d0*/  PRMT R34, RZ, 0x7610, R34 ;  /* 0x00007610ff227816 */ /* 0x000fe40000000022 */
[----:B------:R-:W-:Y:S01]  /*59e0*/  IADD3.X R33, R33, UR11, R35, P1, !PT ;  /* 0x0000000b21217c10 */ /* 0x000fe20008ffe423 */
[----:B------:R-:W-:Y:S08]  /*59f0*/  @P3 BRA `(.L_x_40) ;  /* 0x0000000000043947 */ /* 0x000ff00003800000 */
[----:B------:R0:W5:Y:S02]  /*5a00*/  LDG.E.U8 R34, desc[UR14][R32.64] ;  /* 0x0000000e20227981 */ /* 0x000164000c1e1100 */
.L_x_40:
[----:B------:R-:W-:Y:S05]  /*5a10*/  BSYNC B1 ;  /* 0x0000000000017941 */ /* 0x000fea0003800000 */
.L_x_39:
[----:B-----5:R-:W-:Y:S01]  /*5a20*/  LOP3.LUT R34, R34, 0xff, RZ, 0xc0, !PT ;  /* 0x000000ff22227812 */ /* 0x020fe200078ec0ff */
[----:B------:R-:W-:Y:S01]  /*5a30*/  BSSY B1, `(.L_x_41) ;  /* 0x000000b000017945 */ /* 0x000fe20003800000 */
[----:B------:R-:W-:Y:S02]  /*5a40*/  ISETP.LT.OR P2, PT, R41, 0x2, !P0 ;  /* 0x000000022900780c */ /* 0x000fe40004741670 */
[----:B------:R-:W-:-:S05]  /*5a50*/  F2FP.F16.E5M2.UNPACK_B R34, R34 ;  /* 0x00000022ff22723e */ /* 0x000fca00020004ff */
[----:B------:R-:W-:-:S05]  /*5a60*/  HADD2.F32 R34, -RZ, R34.H0_H0 ;  /* 0x20000022ff227230 */ /* 0x000fca0000004100 */
[----:B------:R-:W-:Y:S01]  /*5a70*/  FMUL R35, R34, UR21 ;  /* 0x0000001522237c20 */ /* 0x000fe20008400000 */
[----:B------:R-:W-:-:S03]  /*5a80*/  PRMT R34, RZ, 0x7610, R34 ;  /* 0x00007610ff227816 */ /* 0x000fc60000000022 */
[----:B------:R-:W-:-:S05]  /*5a90*/  FFMA R35, R226, UR20, R35 ;  /* 0x00000014e2237c23 */ /* 0x000fca0008000023 */
[----:B------:R-:W-:-:S05]  /*5aa0*/  F2FP.SATFINITE.E5M2.F32.PACK_AB_MERGE_C R35, RZ, R35, RZ ;  /* 0x00000023ff23723e */ /* 0x000fca00048060ff */
[----:B------:R2:W-:Y:S01]  /*5ab0*/  @!P3 STG.E.U8 desc[UR14][R24.64], R35 ;  /* 0x000000231800b986 */ /* 0x0005e2000c10110e */
[----:B------:R-:W-:Y:S05]  /*5ac0*/  @P2 BRA `(.L_x_42) ;  /* 0x0000000000042947 */ /* 0x000fea0003800000 */
[----:B------:R3:W5:Y:S02]  /*5ad0*/  LDG.E.U8 R34, desc[UR14][R32.64+0x1] ;  /* 0x0000010e20227981 */ /* 0x000764000c1e1100 */
.L_x_42:
[----:B------:R-:W-:Y:S05]  /*5ae0*/  BSYNC B1 ;  /* 0x0000000000017941 */ /* 0x000fea0003800000 */
.L_x_41:
[----:B-----5:R-:W-:Y:S01]  /*5af0*/  LOP3.LUT R34, R34, 0xff, RZ, 0xc0, !PT ;  /* 0x000000ff22227812 */ /* 0x020fe200078ec0ff */
[----:B------:R-:W-:Y:S01]  /*5b00*/  BSSY B1, `(.L_x_43) ;  /* 0x0000013000017945 */ /* 0x000fe20003800000 */
[----:B------:R-:W-:Y:S02]  /*5b10*/  IADD3 R45, P1, R43, 0x8, RZ ;  /* 0x000000082b2d7810 */ /* 0x000fe40007f3e0ff */
[----:B------:R-:W-:-:S03]  /*5b20*/  F2FP.F16.E5M2.UNPACK_B R34, R34 ;  /* 0x00000022ff22723e */ /* 0x000fc600020004ff */
[----:B--2---:R-:W-:Y:S01]  /*5b30*/  IMAD.X R35, RZ, RZ, R39, P1 ;  /* 0x000000ffff237224 */ /* 0x004fe200008e0627 */
[----:B------:R-:W-:Y:S01]  /*5b40*/  ISETP.GE.AND P1, PT, R42, 0x9, PT ;  /* 0x000000092a00780c */ /* 0x000fe20003f26270 */
[----:B------:R-:W-:Y:S02]  /*5b50*/  HADD2.F32 R34, -RZ, R34.H0_H0 ;  /* 0x20000022ff227230 */ /* 0x000fe40000004100 */
[----:B------:R-:W-:Y:S01]  /*5b60*/  IMAD R46, R35, UR6, RZ ;  /* 0x00000006232e7c24 */ /* 0x000fe2000f8e02ff */
[----:B------:R-:W-:Y:S02]  /*5b70*/  ISETP.LT.OR P5, PT, R41, 0x1, !P1 ;  /* 0x000000012900780c */ /* 0x000fe40004fa1670 */
[----:B------:R-:W-:Y:S01]  /*5b80*/  FMUL R44, R34, UR21 ;  /* 0x00000015222c7c20 */ /* 0x000fe20008400000 */
[----:B------:R-:W-:-:S04]  /*5b90*/  IMAD.WIDE.U32 R34, R45, UR6, R36 ;  /* 0x000000062d227c25 */ /* 0x000fc8000f8e0024 */
[----:B------:R-:W-:Y:S01]  /*5ba0*/  FFMA R44, R225, UR20, R44 ;  /* 0x00000014e12c7c23 */ /* 0x000fe2000800002c */
[----:B------:R-:W-:Y:S01]  /*5bb0*/  IMAD R45, R45, UR7, R46 ;  /* 0x000000072d2d7c24 */ /* 0x000fe2000f8e022e */
[----:B------:R-:W-:-:S03]  /*5bc0*/  IADD3 R34, P3, R34, UR10, RZ ;  /* 0x0000000a22227c10 */ /* 0x000fc6000ff7e0ff */
[----:B------:R-:W-:Y:S02]  /*5bd0*/  F2FP.SATFINITE.E5M2.F32.PACK_AB_MERGE_C R47, RZ, R44, RZ ;  /* 0x0000002cff2f723e */ /* 0x000fe400048060ff */
[----:B------:R-:W-:Y:S02]  /*5be0*/  IADD3.X R35, R35, UR11, R45, P3, !PT ;  /* 0x0000000b23237c10 */ /* 0x000fe40009ffe42d */
[----:B------:R-:W-:Y:S01]  /*5bf0*/  PRMT R44, RZ, 0x7610, R44 ;  /* 0x00007610ff2c7816 */ /* 0x000fe2000000002c */
[----:B------:R2:W-:Y:S01]  /*5c00*/  @!P2 STG.E.U8 desc[UR14][R24.64+0x1], R47 ;  /* 0x0000012f1800a986 */ /* 0x0005e2000c10110e */
[----:B------:R-:W-:Y:S05]  /*5c10*/  @P5 BRA `(.L_x_44) ;  /* 0x0000000000045947 */ /* 0x000fea0003800000 */
[----:B------:R4:W5:Y:S02]  /*5c20*/  LDG.E.U8 R44, desc[UR14][R34.64] ;  /* 0x0000000e222c7981 */ /* 0x000964000c1e1100 */
.L_x_44:
[----:B------:R-:W-:Y:S05]  /*5c30*/  BSYNC B1 ;  /* 0x0000000000017941 */ /* 0x000fea0003800000 */
.L_x_43:
        /* <DEDUP_REMOVED lines=12> */
.L_x_46:
[----:B------:R-:W-:Y:S05]  /*5d00*/  BSYNC B1 ;  /* 0x0000000000017941 */ /* 0x000fea0003800000 */
.L_x_45:
[----:B-----5:R-:W-:Y:S01]  /*5d10*/  LOP3.LUT R44, R44, 0xff, RZ, 0xc0, !PT ;  /* 0x000000ff2c2c7812 */ /* 0x020fe200078ec0ff */
[----:B------:R-:W-:Y:S01]  /*5d20*/  BSSY B1, `(.L_x_47) ;  /* 0x000000b000017945 */ /* 0x000fe20003800000 */
[----:B------:R-:W-:Y:S02]  /*5d30*/  ISETP.LT.OR P3, PT, R41, 0x9, !P0 ;  /* 0x000000092900780c */ /* 0x000fe40004761670 */
[----:B------:R-:W-:-:S05]  /*5d40*/  F2FP.F16.E5M2.UNPACK_B R44, R44 ;  /* 0x0000002cff2c723e */ /* 0x000fca00020004ff */
[----:B------:R-:W-:-:S05]  /*5d50*/  HADD2.F32 R44, -RZ, R44.H0_H0 ;  /* 0x2000002cff2c7230 */ /* 0x000fca0000004100 */
[----:B------:R-:W-:-:S04]  /*5d60*/  FMUL R44, R44, UR21 ;  /* 0x000000152c2c7c20 */ /* 0x000fc80008400000 */
[----:B------:R-:W-:-:S05]  /*5d70*/  FFMA R44, R223, UR20, R44 ;  /* 0x00000014df2c7c23 */ /* 0x000fca000800002c */
[----:B0-----:R-:W-:Y:S02]  /*5d80*/  F2FP.SATFINITE.E5M2.F32.PACK_AB_MERGE_C R45, RZ, R44, RZ ;  /* 0x0000002cff2d723e */ /* 0x001fe400048060ff */
[----:B------:R-:W-:-:S03]  /*5d90*/  PRMT R44, RZ, 0x7610, R44 ;  /* 0x00007610ff2c7816 */ /* 0x000fc6000000002c */
[----:B------:R0:W-:Y:S01]  /*5da0*/  @!P2 STG.E.U8 desc[UR14][R26.64+0x1], R45 ;  /* 0x0000012d1a00a986 */ /* 0x0001e2000c10110e */
[----:B------:R-:W-:Y:S05]  /*5db0*/  @P3 BRA `(.L_x_48) ;  /* 0x0000000000043947 */ /* 0x000fea0003800000 */
[----:B------:R0:W5:Y:S02]  /*5dc0*/  LDG.E.U8 R44, desc[UR14][R32.64+0x8] ;  /* 0x0000080e202c7981 */ /* 0x000164000c1e1100 */
.L_x_48:
[----:B------:R-:W-:Y:S05]  /*5dd0*/  BSYNC B1 ;  /* 0x0000000000017941 */ /* 0x000fea0003800000 */
.L_x_47:
[----:B-----5:R-:W-:Y:S01]  /*5de0*/  LOP3.LUT R44, R44, 0xff, RZ, 0xc0, !PT ;  /* 0x000000ff2c2c7812 */ /* 0x020fe200078ec0ff */
[----:B------:R-:W-:Y:S01]  /*5df0*/  BSSY B1, `(.L_x_49) ;  /* 0x000000b000017945 */ /* 0x000fe20003800000 */
[----:B------:R-:W-:Y:S02]  /*5e00*/  ISETP.LT.OR P2, PT, R41, 0xa, !P0 ;  /* 0x0000000a2900780c */ /* 0x000fe40004741670 */
[----:B------:R-:W-:-:S05]  /*5e10*/  F2FP.F16.E5M2.UNPACK_B R44, R44 ;  /* 0x0000002cff2c723e */ /* 0x000fca00020004ff */
[----:B------:R-:W-:-:S05]  /*5e20*/  HADD2.F32 R44, -RZ, R44.H0_H0 ;  /* 0x2000002cff2c7230 */ /* 0x000fca0000004100 */
[----:B0-----:R-:W-:Y:S01]  /*5e30*/  FMUL R45, R44, UR21 ;  /* 0x000000152c2d7c20 */ /* 0x001fe20008400000 */
[----:B------:R-:W-:-:S03]  /*5e40*/  PRMT R44, RZ, 0x7610, R44 ;  /* 0x00007610ff2c7816 */ /* 0x000fc6000000002c */
[----:B------:R-:W-:-:S05]  /*5e50*/  FFMA R45, R222, UR20, R45 ;  /* 0x00000014de2d7c23 */ /* 0x000fca000800002d */
[----:B------:R-:W-:-:S05]  /*5e60*/  F2FP.SATFINITE.E5M2.F32.PACK_AB_MERGE_C R45, RZ, R45, RZ ;  /* 0x0000002dff2d723e */ /* 0x000fca00048060ff */
[----:B------:R0:W-:Y:S01]  /*5e70*/  @!P3 STG.E.U8 desc[UR14][R24.64+0x8], R45 ;  /* 0x0000082d1800b986 */ /* 0x0001e2000c10110e */
[----:B------:R-:W-:Y:S05]  /*5e80*/  @P2 BRA `(.L_x_50) ;  /* 0x0000000000042947 */ /* 0x000fea0003800000 */
[----:B------:R0:W5:Y:S02]  /*5e90*/  LDG.E.U8 R44, desc[UR14][R32.64+0x9] ;  /* 0x0000090e202c7981 */ /* 0x000164000c1e1100 */
.L_x_50:
[----:B------:R-:W-:Y:S05]  /*5ea0*/  BSYNC B1 ;  /* 0x0000000000017941 */ /* 0x000fea0003800000 */
.L_x_49:
        /* <DEDUP_REMOVED lines=12> */
.L_x_52:
[----:B------:R-:W-:Y:S05]  /*5f70*/  BSYNC B1 ;  /* 0x0000000000017941 */ /* 0x000fea0003800000 */
.L_x_51:
        /* <DEDUP_REMOVED lines=12> */
.L_x_54:
[----:B------:R-:W-:Y:S05]  /*6040*/  BSYNC B1 ;  /* 0x0000000000017941 */ /* 0x000fea0003800000 */
.L_x_53:
        /* <DEDUP_REMOVED lines=12> */
.L_x_56:
[----:B------:R-:W-:Y:S05]  /*6110*/  BSYNC B1 ;  /* 0x0000000000017941 */ /* 0x000fea0003800000 */
.L_x_55:
        /* <DEDUP_REMOVED lines=12> */
.L_x_58:
[----:B------:R-:W-:Y:S05]  /*61e0*/  BSYNC B1 ;  /* 0x0000000000017941 */ /* 0x000fea0003800000 */
.L_x_57:
        /* <DEDUP_REMOVED lines=12> */
.L_x_60:
[----:B------:R-:W-:Y:S05]  /*62b0*/  BSYNC B1 ;  /* 0x0000000000017941 */ /* 0x000fea0003800000 */
.L_x_59:
        /* <DEDUP_REMOVED lines=12> */
.L_x_62:
[----:B------:R-:W-:Y:S05]  /*6380*/  BSYNC B1 ;  /* 0x0000000000017941 */ /* 0x000fea0003800000 */
.L_x_61:
        /* <DEDUP_REMOVED lines=12> */
.L_x_64:
[----:B------:R-:W-:Y:S05]  /*6450*/  BSYNC B1 ;  /* 0x0000000000017941 */ /* 0x000fea0003800000 */
.L_x_63:
        /* <DEDUP_REMOVED lines=12> */
.L_x_66:
[----:B------:R-:W-:Y:S05]  /*6520*/  BSYNC B1 ;  /* 0x0000000000017941 */ /* 0x000fea0003800000 */
.L_x_65:
        /* <DEDUP_REMOVED lines=12> */
.L_x_68:
[----:B------:R-:W-:Y:S05]  /*65f0*/  BSYNC B1 ;  /* 0x0000000000017941 */ /* 0x000fea0003800000 */
.L_x_67:
        /* <DEDUP_REMOVED lines=12> */
.L_x_70:
[----:B------:R-:W-:Y:S05]  /*66c0*/  BSYNC B1 ;  /* 0x0000000000017941 */ /* 0x000fea0003800000 */
.L_x_69:
        /* <DEDUP_REMOVED lines=12> */
.L_x_72:
[----:B------:R-:W-:Y:S05]  /*6790*/  BSYNC B1 ;  /* 0x0000000000017941 */ /* 0x000fea0003800000 */
.L_x_71:
        /* <DEDUP_REMOVED lines=12> */
.L_x_74:
[----:B------:R-:W-:Y:S05]  /*6860*/  BSYNC B1 ;  /* 0x0000000000017941 */ /* 0x000fea0003800000 */
.L_x_73:
        /* <DEDUP_REMOVED lines=12> */
.L_x_76:
[----:B------:R-:W-:Y:S05]  /*6930*/  BSYNC B1 ;  /* 0x0000000000017941 */ /* 0x000fea0003800000 */
.L_x_75:
        /* <DEDUP_REMOVED lines=12> */
.L_x_78:
[----:B------:R-:W-:Y:S05]  /*6a00*/  BSYNC B1 ;  /* 0x0000000000017941 */ /* 0x000fea0003800000 */
.L_x_77:
        /* <DEDUP_REMOVED lines=12> */
.L_x_80:
[----:B------:R-:W-:Y:S05]  /*6ad0*/  BSYNC B1 ;  /* 0x0000000000017941 */ /* 0x000fea0003800000 */
.L_x_79:
        /* <DEDUP_REMOVED lines=12> */
.L_x_82:
[----:B------:R-:W-:Y:S05]  /*6ba0*/  BSYNC B1 ;  /* 0x0000000000017941 */ /* 0x000fea0003800000 */
.L_x_81:
        /* <DEDUP_REMOVED lines=12> */
.L_x_84:
[----:B------:R-:W-:Y:S05]  /*6c70*/  BSYNC B1 ;  /* 0x0000000000017941 */ /* 0x000fea0003800000 */
.L_x_83:
        /* <DEDUP_REMOVED lines=12> */
.L_x_86:
[----:B------:R-:W-:Y:S05]  /*6d40*/  BSYNC B1 ;  /* 0x0000000000017941 */ /* 0x000fea0003800000 */
.L_x_85:
        /* <DEDUP_REMOVED lines=12> */
.L_x_88:
[----:B------:R-:W-:Y:S05]  /*6e10*/  BSYNC B1 ;  /* 0x0000000000017941 */ /* 0x000fea0003800000 */
.L_x_87:
        /* <DEDUP_REMOVED lines=12> */
.L_x_90:
[----:B------:R-:W-:Y:S05]  /*6ee0*/  BSYNC B1 ;  /* 0x0000000000017941 */ /* 0x000fea0003800000 */
.L_x_89:
        /* <DEDUP_REMOVED lines=12> */
.L_x_92:
[----:B------:R-:W-:Y:S05]  /*6fb0*/  BSYNC B1 ;  /* 0x0000000000017941 */ /* 0x000fea0003800000 */
.L_x_91:
        /* <DEDUP_REMOVED lines=12> */
.L_x_94:
[----:B------:R-:W-:Y:S05]  /*7080*/  BSYNC B1 ;  /* 0x0000000000017941 */ /* 0x000fea0003800000 */
.L_x_93:
        /* <DEDUP_REMOVED lines=12> */
.L_x_96:
[----:B------:R-:W-:Y:S05]  /*7150*/  BSYNC B1 ;  /* 0x0000000000017941 */ /* 0x000fea0003800000 */
.L_x_95:
        /* <DEDUP_REMOVED lines=12> */
.L_x_98:
[----:B------:R-:W-:Y:S05]  /*7220*/  BSYNC B1 ;  /* 0x0000000000017941 */ /* 0x000fea0003800000 */
.L_x_97:
        /* <DEDUP_REMOVED lines=12> */
.L_x_100:
[----:B------:R-:W-:Y:S05]  /*72f0*/  BSYNC B1 ;  /* 0x0000000000017941 */ /* 0x000fea0003800000 */
.L_x_99:
        /* <DEDUP_REMOVED lines=12> */
.L_x_102:
[----:B------:R-:W-:Y:S05]  /*73c0*/  BSYNC B1 ;  /* 0x0000000000017941 */ /* 0x000fea0003800000 */
.L_x_101:
        /* <DEDUP_REMOVED lines=12> */
.L_x_104:
[----:B------:R-:W-:Y:S05]  /*7490*/  BSYNC B1 ;  /* 0x0000000000017941 */ /* 0x000fea0003800000 */
.L_x_103:
        /* <DEDUP_REMOVED lines=12> */
.L_x_106:
[----:B------:R-:W-:Y:S05]  /*7560*/  BSYNC B1 ;  /* 0x0000000000017941 */ /* 0x000fea0003800000 */
.L_x_105:
        /* <DEDUP_REMOVED lines=12> */
.L_x_108:
[----:B------:R-:W-:Y:S05]  /*7630*/  BSYNC B1 ;  /* 0x0000000000017941 */ /* 0x000fea0003800000 */
.L_x_107:
        /* <DEDUP_REMOVED lines=12> */
.L_x_110:
[----:B------:R-:W-:Y:S05]  /*7700*/  BSYNC B1 ;  /* 0x0000000000017941 */ /* 0x000fea0003800000 */
.L_x_109:
        /* <DEDUP_REMOVED lines=12> */
.L_x_112:
[----:B------:R-:W-:Y:S05]  /*77d0*/  BSYNC B1 ;  /* 0x0000000000017941 */ /* 0x000fea0003800000 */
.L_x_111:
        /* <DEDUP_REMOVED lines=12> */
.L_x_114:
[----:B------:R-:W-:Y:S05]  /*78a0*/  BSYNC B1 ;  /* 0x0000000000017941 */ /* 0x000fea0003800000 */
.L_x_113:
        /* <DEDUP_REMOVED lines=12> */
.L_x_116:
[----:B------:R-:W-:Y:S05]  /*7970*/  BSYNC B1 ;  /* 0x0000000000017941 */ /* 0x000fea0003800000 */
.L_x_115:
        /* <DEDUP_REMOVED lines=12> */
.L_x_118:
[----:B------:R-:W-:Y:S05]  /*7a40*/  BSYNC B1 ;  /* 0x0000000000017941 */ /* 0x000fea0003800000 */
.L_x_117:
        /* <DEDUP_REMOVED lines=12> */
.L_x_120:
[----:B------:R-:W-:Y:S05]  /*7b10*/  BSYNC B1 ;  /* 0x0000000000017941 */ /* 0x000fea0003800000 */
.L_x_119:
        /* <DEDUP_REMOVED lines=12> */
.L_x_122:
[----:B------:R-:W-:Y:S05]  /*7be0*/  BSYNC B1 ;  /* 0x0000000000017941 */ /* 0x000fea0003800000 */
.L_x_121:
        /* <DEDUP_REMOVED lines=12> */
.L_x_124:
[----:B------:R-:W-:Y:S05]  /*7cb0*/  BSYNC B1 ;  /* 0x0000000000017941 */ /* 0x000fea0003800000 */
.L_x_123:
        /* <DEDUP_REMOVED lines=12> */
.L_x_126:
[----:B------:R-:W-:Y:S05]  /*7d80*/  BSYNC B1 ;  /* 0x0000000000017941 */ /* 0x000fea0003800000 */
.L_x_125:
        /* <DEDUP_REMOVED lines=12> */
.L_x_128:
[----:B------:R-:W-:Y:S05]  /*7e50*/  BSYNC B1 ;  /* 0x0000000000017941 */ /* 0x000fea0003800000 */
.L_x_127:
        /* <DEDUP_REMOVED lines=12> */
.L_x_130:
[----:B------:R-:W-:Y:S05]  /*7f20*/  BSYNC B1 ;  /* 0x0000000000017941 */ /* 0x000fea0003800000 */
.L_x_129:
        /* <DEDUP_REMOVED lines=12> */
.L_x_132:
[----:B------:R-:W-:Y:S05]  /*7ff0*/  BSYNC B1 ;  /* 0x0000000000017941 */ /* 0x000fea0003800000 */
.L_x_131:
        /* <DEDUP_REMOVED lines=12> */
.L_x_134:
[----:B------:R-:W-:Y:S05]  /*80c0*/  BSYNC B1 ;  /* 0x0000000000017941 */ /* 0x000fea0003800000 */
.L_x_133:
        /* <DEDUP_REMOVED lines=12> */
.L_x_136:
[----:B------:R-:W-:Y:S05]  /*8190*/  BSYNC B1 ;  /* 0x0000000000017941 */ /* 0x000fea0003800000 */
.L_x_135:
        /* <DEDUP_REMOVED lines=12> */
.L_x_138:
[----:B------:R-:W-:Y:S05]  /*8260*/  BSYNC B1 ;  /* 0x0000000000017941 */ /* 0x000fea0003800000 */
.L_x_137:
        /* <DEDUP_REMOVED lines=12> */
.L_x_140:
[----:B------:R-:W-:Y:S05]  /*8330*/  BSYNC B1 ;  /* 0x0000000000017941 */ /* 0x000fea0003800000 */
.L_x_139:
        /* <DEDUP_REMOVED lines=12> */
.L_x_142:
[----:B------:R-:W-:Y:S05]  /*8400*/  BSYNC B1 ;  /* 0x0000000000017941 */ /* 0x000fea0003800000 */
.L_x_141:
        /* <DEDUP_REMOVED lines=12> */
.L_x_144:
[----:B------:R-:W-:Y:S05]  /*84d0*/  BSYNC B1 ;  /* 0x0000000000017941 */ /* 0x000fea0003800000 */
.L_x_143:
        /* <DEDUP_REMOVED lines=12> */
.L_x_146:
[----:B------:R-:W-:Y:S05]  /*85a0*/  BSYNC B1 ;  /* 0x0000000000017941 */ /* 0x000fea0003800000 */
.L_x_145:
        /* <DEDUP_REMOVED lines=12> */
.L_x_148:
[----:B------:R-:W-:Y:S05]  /*8670*/  BSYNC B1 ;  /* 0x0000000000017941 */ /* 0x000fea0003800000 */
.L_x_147:
        /* <DEDUP_REMOVED lines=12> */
.L_x_150:
[----:B------:R-:W-:Y:S05]  /*8740*/  BSYNC B1 ;  /* 0x0000000000017941 */ /* 0x000fea0003800000 */
.L_x_149:
        /* <DEDUP_REMOVED lines=12> */
.L_x_152:
[----:B------:R-:W-:Y:S05]  /*8810*/  BSYNC B1 ;  /* 0x0000000000017941 */ /* 0x000fea0003800000 */
.L_x_151:
        /* <DEDUP_REMOVED lines=12> */
.L_x_154:
[----:B------:R-:W-:Y:S05]  /*88e0*/  BSYNC B1 ;  /* 0x0000000000017941 */ /* 0x000fea0003800000 */
.L_x_153:
        /* <DEDUP_REMOVED lines=12> */
.L_x_156:
[----:B------:R-:W-:Y:S05]  /*89b0*/  BSYNC B1 ;  /* 0x0000000000017941 */ /* 0x000fea0003800000 */
.L_x_155:
        /* <DEDUP_REMOVED lines=12> */
.L_x_158:
[----:B------:R-:W-:Y:S05]  /*8a80*/  BSYNC B1 ;  /* 0x0000000000017941 */ /* 0x000fea0003800000 */
.L_x_157:
        /* <DEDUP_REMOVED lines=12> */
.L_x_160:
[----:B------:R-:W-:Y:S05]  /*8b50*/  BSYNC B1 ;  /* 0x0000000000017941 */ /* 0x000fea0003800000 */
.L_x_159:
        /* <DEDUP_REMOVED lines=12> */
.L_x_162:
[----:B------:R-:W-:Y:S05]  /*8c20*/  BSYNC B1 ;  /* 0x0000000000017941 */ /* 0x000fea0003800000 */
.L_x_161:
[----:B-----5:R-:W-:Y:S01]  /*8c30*/  LOP3.LUT R44, R44, 0xff, RZ, 0xc0, !PT ;  /* 0x000000ff2c2c7812 */ /* 0x020fe200078ec0ff */
[----:B------:R-:W-:Y:S01]  /*8c40*/  BSSY B1, `(.L_x_163) ;  /* 0x000000b000017945 */ /* 0x000fe20003800000 */
[----:B------:R-:W-:Y:S02]  /*8c50*/  ISETP.LT.OR P2, PT, R41, 0x79, !P1 ;  /* 0x000000792900780c */ /* 0x000fe40004f41670 */
[----:B------:R-:W-:Y:S02]  /*8c60*/  F2FP.F16.E5M2.UNPACK_B R44, R44 ;  /* 0x0000002cff2c723e */ /* 0x000fe400020004ff */
[----:B0--3--:R-:W-:-:S03]  /*8c70*/  PRMT R32, RZ, 0x7610, R32 ;  /* 0x00007610ff207816 */ /* 0x009fc60000000020 */
[----:B------:R-:W-:-:S05]  /*8c80*/  HADD2.F32 R44, -RZ, R44.H0_H0 ;  /* 0x2000002cff2c7230 */ /* 0x000fca0000004100 */
[----:B------:R-:W-:-:S04]  /*8c90*/  FMUL R44, R44, UR21 ;  /* 0x000000152c2c7c20 */ /* 0x000fc80008400000 */
[----:B------:R-:W-:-:S05]  /*8ca0*/  FFMA R44, R165, UR20, R44 ;  /* 0x00000014a52c7c23 */ /* 0x000fca000800002c */
[----:B------:R-:W-:-:S05]  /*8cb0*/  F2FP.SATFINITE.E5M2.F32.PACK_AB_MERGE_C R33, RZ, R44, RZ ;  /* 0x0000002cff21723e */ /* 0x000fca00048060ff */
[----:B------:R0:W-:Y:S01]  /*8cc0*/  @!P0 STG.E.U8 desc[UR14][R24.64+0x79], R33 ;  /* 0x0000792118008986 */ /* 0x0001e2000c10110e */
[----:B------:R-:W-:Y:S05]  /*8cd0*/  @P2 BRA `(.L_x_164) ;  /* 0x0000000000042947 */ /* 0x000fea0003800000 */
[----:B------:R3:W5:Y:S02]  /*8ce0*/  LDG.E.U8 R32, desc[UR14][R34.64+0x78] ;  /* 0x0000780e22207981 */ /* 0x000764000c1e1100 */
.L_x_164:
[----:B------:R-:W-:Y:S05]  /*8cf0*/  BSYNC B1 ;  /* 0x0000000000017941 */ /* 0x000fea0003800000 */
.L_x_163:
[----:B-----5:R-:W-:Y:S01]  /*8d00*/  LOP3.LUT R32, R32, 0xff, RZ, 0xc0, !PT ;  /* 0x000000ff20207812 */ /* 0x020fe200078ec0ff */
[----:B------:R-:W-:Y:S01]  /*8d10*/  BSSY B1, `(.L_x_165) ;  /* 0x000000b000017945 */ /* 0x000fe20003800000 */
[----:B------:R-:W-:Y:S02]  /*8d20*/  ISETP.LT.OR P1, PT, R41, 0x7a, !P1 ;  /* 0x0000007a2900780c */ /* 0x000fe40004f21670 */
[----:B------:R-:W-:Y:S02]  /*8d30*/  F2FP.F16.E5M2.UNPACK_B R32, R32 ;  /* 0x00000020ff20723e */ /* 0x000fe400020004ff */
[----:B0-2---:R-:W-:-:S03]  /*8d40*/  PRMT R24, RZ, 0x7610, R24 ;  /* 0x00007610ff187816 */ /* 0x005fc60000000018 */
[----:B------:R-:W-:-:S05]  /*8d50*/  HADD2.F32 R32, -RZ, R32.H0_H0 ;  /* 0x20000020ff207230 */ /* 0x000fca0000004100 */
[----:B------:R-:W-:-:S04]  /*8d60*/  FMUL R25, R32, UR21 ;  /* 0x0000001520197c20 */ /* 0x000fc80008400000 */
[----:B------:R-:W-:-:S05]  /*8d70*/  FFMA R25, R164, UR20, R25 ;  /* 0x00000014a4197c23 */ /* 0x000fca0008000019 */
[----:B------:R-:W-:-:S05]  /*8d80*/  F2FP.SATFINITE.E5M2.F32.PACK_AB_MERGE_C R25, RZ, R25, RZ ;  /* 0x00000019ff19723e */ /* 0x000fca00048060ff */
[----:B------:R0:W-:Y:S01]  /*8d90*/  @!P2 STG.E.U8 desc[UR14][R26.64+0x78], R25 ;  /* 0x000078191a00a986 */ /* 0x0001e2000c10110e */
[----:B------:R-:W-:Y:S05]  /*8da0*/  @P1 BRA `(.L_x_166) ;  /* 0x0000000000041947 */ /* 0x000fea0003800000 */
[----:B------:R2:W5:Y:S02]  /*8db0*/  LDG.E.U8 R24, desc[UR14][R34.64+0x79] ;  /* 0x0000790e22187981 */ /* 0x000564000c1e1100 */
.L_x_166:
[----:B------:R-:W-:Y:S05]  /*8dc0*/  BSYNC B1 ;  /* 0x0000000000017941 */ /* 0x000fea0003800000 */
.L_x_165:
[----:B-----5:R-:W-:Y:S01]  /*8dd0*/  LOP3.LUT R24, R24, 0xff, RZ, 0xc0, !PT ;  /* 0x000000ff18187812 */ /* 0x020fe200078ec0ff */
[----:B------:R-:W-:Y:S01]  /*8de0*/  BSSY B1, `(.L_x_167) ;  /* 0x0000013000017945 */ /* 0x000fe20003800000 */
[----:B------:R-:W-:Y:S02]  /*8df0*/  IADD3 R33, P0, R43, 0x80, RZ ;  /* 0x000000802b217810 */ /* 0x000fe40007f1e0ff */
[----:B------:R-:W-:-:S03]  /*8e00*/  F2FP.F16.E5M2.UNPACK_B R24, R24 ;  /* 0x00000018ff18723e */ /* 0x000fc600020004ff */
[----:B0-----:R-:W-:Y:S01]  /*8e10*/  IMAD.X R25, RZ, RZ, R39, P0 ;  /* 0x000000ffff197224 */ /* 0x001fe200000e0627 */
[----:B------:R-:W-:Y:S01]  /*8e20*/  ISETP.GE.AND P0, PT, R42, 0x81, PT ;  /* 0x000000812a00780c */ /* 0x000fe20003f06270 */
[----:B------:R-:W-:Y:S02]  /*8e30*/  HADD2.F32 R24, -RZ, R24.H0_H0 ;  /* 0x20000018ff187230 */ /* 0x000fe40000004100 */
[----:B--234-:R-:W-:Y:S01]  /*8e40*/  IMAD R34, R25, UR6, RZ ;  /* 0x0000000619227c24 */ /* 0x01cfe2000f8e02ff */
        /* <DEDUP_REMOVED lines=12> */
.L_x_168:
[----:B------:R-:W-:Y:S05]  /*8f10*/  BSYNC B1 ;  /* 0x0000000000017941 */ /* 0x000fea0003800000 */
.L_x_167:
[----:B-----5:R-:W-:Y:S01]  /*8f20*/  LOP3.LUT R32, R32, 0xff, RZ, 0xc0, !PT ;  /* 0x000000ff20207812 */ /* 0x020fe200078ec0ff */
[----:B------:R-:W-:Y:S01]  /*8f30*/  BSSY B1, `(.L_x_169) ;  /* 0x000000b000017945 */ /* 0x000fe20003800000 */
[----:B------:R-:W-:Y:S02]  /*8f40*/  ISETP.LT.OR P2, PT, R41, 0x2, !P0 ;  /* 0x000000022900780c */ /* 0x000fe40004741670 */
[----:B------:R-:W-:Y:S02]  /*8f50*/  F2FP.F16.E5M2.UNPACK_B R32, R32 ;  /* 0x00000020ff20723e */ /* 0x000fe400020004ff */
[----:B0-----:R-:W-:-:S03]  /*8f60*/  PRMT R26, RZ, 0x7610, R26 ;  /* 0x00007610ff1a7816 */ /* 0x001fc6000000001a */
[----:B------:R-:W-:-:S05]  /*8f70*/  HADD2.F32 R32, -RZ, R32.H0_H0 ;  /* 0x20000020ff207230 */ /* 0x000fca0000004100 */
[----:B------:R-:W-:-:S04]  /*8f80*/  FMUL R27, R32, UR21 ;  /* 0x00000015201b7c20 */ /* 0x000fc80008400000 */
[----:B------:R-:W-:-:S05]  /*8f90*/  FFMA R27, R162, UR20, R27 ;  /* 0x00000014a21b7c23 */ /* 0x000fca000800001b */
[----:B------:R-:W-:-:S05]  /*8fa0*/  F2FP.SATFINITE.E5M2.F32.PACK_AB_MERGE_C R27, RZ, R27, RZ ;  /* 0x0000001bff1b723e */ /* 0x000fca00048060ff */
[----:B------:R0:W-:Y:S01]  /*8fb0*/  @!P3 STG.E.U8 desc[UR14][R28.64], R27 ;  /* 0x0000001b1c00b986 */ /* 0x0001e2000c10110e */
[----:B------:R-:W-:Y:S05]  /*8fc0*/  @P2 BRA `(.L_x_170) ;  /* 0x0000000000042947 */ /* 0x000fea0003800000 */
[----:B------:R3:W5:Y:S02]  /*8fd0*/  LDG.E.U8 R26, desc[UR14][R24.64+0x1] ;  /* 0x0000010e181a7981 */ /* 0x000764000c1e1100 */
.L_x_170:
[----:B------:R-:W-:Y:S05]  /*8fe0*/  BSYNC B1 ;  /* 0x0000000000017941 */ /* 0x000fea0003800000 */
.L_x_169:
[----:B-----5:R-:W-:Y:S01]  /*8ff0*/  LOP3.LUT R26, R26, 0xff, RZ, 0xc0, !PT ;  /* 0x000000ff1a1a7812 */ /* 0x020fe200078ec0ff */
[----:B------:R-:W-:Y:S01]  /*9000*/  BSSY B1, `(.L_x_171) ;  /* 0x0000013000017945 */ /* 0x000fe20003800000 */
[----:B------:R-:W-:Y:S02]  /*9010*/  IADD3 R43, P1, R43, 0x88, RZ ;  /* 0x000000882b2b7810 */ /* 0x000fe40007f3e0ff */
[----:B------:R-:W-:Y:S02]  /*9020*/  F2FP.F16.E5M2.UNPACK_B R26, R26 ;  /* 0x0000001aff1a723e */ /* 0x000fe400020004ff */
[----:B------:R-:W-:Y:S01]  /*9030*/  PRMT R32, RZ, 0x7610, R32 ;  /* 0x00007610ff207816 */ /* 0x000fe20000000020 */
[----:B------:R-:W-:Y:S01]  /*9040*/  IMAD.X R38, RZ, RZ, R39, P1 ;  /* 0x000000ffff267224 */ /* 0x000fe200008e0627 */
[----:B------:R-:W-:Y:S01]  /*9050*/  ISETP.GE.AND P1, PT, R42, 0x89, PT ;  /* 0x000000892a00780c */ /* 0x000fe20003f26270 */
[----:B------:R-:W-:Y:S02]  /*9060*/  HADD2.F32 R26, -RZ, R26.H0_H0 ;  /* 0x2000001aff1a7230 */ /* 0x000fe40000004100 */
[----:B------:R-:W-:Y:S01]  /*9070*/  IMAD R38, R38, UR6, RZ ;  /* 0x0000000626267c24 */ /* 0x000fe2000f8e02ff */
[----:B------:R-:W-:Y:S01]  /*9080*/  ISETP.LT.OR P5, PT, R41, 0x1, !P1 ;  /* 0x000000012900780c */ /* 0x000fe20004fa1670 */
[----:B------:R-:W-:-:S04]  /*9090*/  IMAD.WIDE.U32 R36, R43, UR6, R36 ;  /* 0x000000062b247c25 */ /* 0x000fc8000f8e0024 */
[----:B------:R-:W-:Y:S01]  /*90a0*/  FMUL R26, R26, UR21 ;  /* 0x000000151a1a7c20 */ /* 0x000fe20008400000 */
[----:B------:R-:W-:-:S03]  /*90b0*/  IMAD R43, R43, UR7, R38 ;  /* 0x000000072b2b7c24 */ /* 0x000fc6000f8e0226 */
[----:B------:R-:W-:Y:S01]  /*90c0*/  FFMA R161, R161, UR20, R26 ;  /* 0x00000014a1a17c23 */ /* 0x000fe2000800001a */
[----:B------:R-:W-:-:S04]  /*90d0*/  IADD3 R26, P3, R36, UR10, RZ ;  /* 0x0000000a241a7c10 */ /* 0x000fc8000ff7e0ff */
[----:B------:R-:W-:Y:S02]  /*90e0*/  F2FP.SATFINITE.E5M2.F32.PACK_AB_MERGE_C R161, RZ, R161, RZ ;  /* 0x000000a1ffa1723e */ /* 0x000fe400048060ff */
[----:B0-----:R-:W-:-:S03]  /*90f0*/  IADD3.X R27, R37, UR11, R43, P3, !PT ;  /* 0x0000000b251b7c10 */ /* 0x001fc60009ffe42b */
[----:B------:R0:W-:Y:S01]  /*9100*/  @!P2 STG.E.U8 desc[UR14][R28.64+0x1], R161 ;  /* 0x000001a11c00a986 */ /* 0x0001e2000c10110e */
[----:B------:R-:W-:Y:S05]  /*9110*/  @P5 BRA `(.L_x_172) ;  /* 0x0000000000045947 */ /* 0x000fea0003800000 */
[----:B------:R4:W5:Y:S02]  /*9120*/  LDG.E.U8 R32, desc[UR14][R26.64] ;  /* 0x0000000e1a207981 */ /* 0x000964000c1e1100 */
.L_x_172:
[----:B------:R-:W-:Y:S05]  /*9130*/  BSYNC B1 ;  /* 0x0000000000017941 */ /* 0x000fea0003800000 */
.L_x_171:
        /* <DEDUP_REMOVED lines=12> */
.L_x_174:
[----:B------:R-:W-:Y:S05]  /*9200*/  BSYNC B1 ;  /* 0x0000000000017941 */ /* 0x000fea0003800000 */
.L_x_173:
        /* <DEDUP_REMOVED lines=12> */
.L_x_176:
[----:B------:R-:W-:Y:S05]  /*92d0*/  BSYNC B1 ;  /* 0x0000000000017941 */ /* 0x000fea0003800000 */
.L_x_175:
        /* <DEDUP_REMOVED lines=12> */
.L_x_178:
[----:B------:R-:W-:Y:S05]  /*93a0*/  BSYNC B1 ;  /* 0x0000000000017941 */ /* 0x000fea0003800000 */
.L_x_177:
        /* <DEDUP_REMOVED lines=12> */
.L_x_180:
[----:B------:R-:W-:Y:S05]  /*9470*/  BSYNC B1 ;  /* 0x0000000000017941 */ /* 0x000fea0003800000 */
.L_x_179:
        /* <DEDUP_REMOVED lines=12> */
.L_x_182:
[----:B------:R-:W-:Y:S05]  /*9540*/  BSYNC B1 ;  /* 0x0000000000017941 */ /* 0x000fea0003800000 */
.L_x_181:
        /* <DEDUP_REMOVED lines=12> */
.L_x_184:
[----:B------:R-:W-:Y:S05]  /*9610*/  BSYNC B1 ;  /* 0x0000000000017941 */ /* 0x000fea0003800000 */
.L_x_183:
        /* <DEDUP_REMOVED lines=12> */
.L_x_186:
[----:B------:R-:W-:Y:S05]  /*96e0*/  BSYNC B1 ;  /* 0x0000000000017941 */ /* 0x000fea0003800000 */
.L_x_185:
        /* <DEDUP_REMOVED lines=12> */
.L_x_188:
[----:B------:R-:W-:Y:S05]  /*97b0*/  BSYNC B1 ;  /* 0x0000000000017941 */ /* 0x000fea0003800000 */
.L_x_187:
        /* <DEDUP_REMOVED lines=12> */
.L_x_190:
[----:B------:R-:W-:Y:S05]  /*9880*/  BSYNC B1 ;  /* 0x0000000000017941 */ /* 0x000fea0003800000 */
.L_x_189:
[----:B-----5:R-:W-:Y:S01]  /*9890*/  LOP3.LUT R32, R32, 0xff, RZ, 0xc0, !PT ;  /* 0x000000ff20207812 */ /* 0x020fe200078ec0ff */
[----:B------:R-:W-:Y:S01]  /*98a0*/  BSSY B1, `(.L_x_191) ;  /* 0x000000b000017945 */ /* 0x000fe20003800000 */
[----:B------:R-:W-:Y:S02]  /*98b0*/  ISETP.LT.OR P3, PT, R41, 0x19, !P0 ;  /* 0x000000192900780c */ /* 0x000fe40004761670 */
[----:B------:R-:W-:-:S05]  /*98c0*/  F2FP.F16.E5M2.UNPACK_B R32, R32 ;  /* 0x00000020ff20723e */ /* 0x000fca00020004ff */
[----:B------:R-:W-:-:S05]  /*98d0*/  HADD2.F32 R32, -RZ, R32.H0_H0 ;  /* 0x20000020ff207230 */ /* 0x000fca0000004100 */
[----:B------:R-:W-:-:S04]  /*98e0*/  FMUL R32, R32, UR21 ;  /* 0x0000001520207c20 */ /* 0x000fc80008400000 */
[----:B------:R-:W-:Y:S01]  /*98f0*/  FFMA R32, R23, UR20, R32 ;  /* 0x0000001417207c23 */ /* 0x000fe20008000020 */
[----:B------:R-:W-:-:S04]  /*9900*/  PRMT R23, RZ, 0x7610, R23 ;  /* 0x00007610ff177816 */ /* 0x000fc80000000017 */
[----:B0-----:R-:W-:-:S05]  /*9910*/  F2FP.SATFINITE.E5M2.F32.PACK_AB_MERGE_C R33, RZ, R32, RZ ;  /* 0x00000020ff21723e */ /* 0x001fca00048060ff */
[----:B------:R0:W-:Y:S01]  /*9920*/  @!P2 STG.E.U8 desc[UR14][R30.64+0x11], R33 ;  /* 0x000011211e00a986 */ /* 0x0001e2000c10110e */
[----:B------:R-:W-:Y:S05]  /*9930*/  @P3 BRA `(.L_x_192) ;  /* 0x0000000000043947 */ /* 0x000fea0003800000 */
[----:B------:R0:W5:Y:S02]  /*9940*/  LDG.E.U8 R23, desc[UR14][R24.64+0x18] ;  /* 0x0000180e18177981 */ /* 0x000164000c1e1100 */
.L_x_192:
[----:B------:R-:W-:Y:S05]  /*9950*/  BSYNC B1 ;  /* 0x0000000000017941 */ /* 0x000fea0003800000 */
.L_x_191:
        /* <DEDUP_REMOVED lines=8> */
[----:B------:R-:W-:-:S05]  /*99e0*/  F2FP.SATFINITE.E5M2.F32.PACK_AB_MERGE_C R23, RZ, R23, RZ ;  /* 0x00000017ff17723e */ /* 0x000fca00048060ff */
[----:B------:R0:W-:Y:S01]  /*99f0*/  @!P3 STG.E.U8 desc[UR14][R28.64+0x18], R23 ;  /* 0x000018171c00b986 */ /* 0x0001e2000c10110e */
[----:B------:R-:W-:Y:S05]  /*9a00*/  @P2 BRA `(.L_x_194) ;  /* 0x0000000000042947 */ /* 0x000fea0003800000 */
[----:B------:R0:W5:Y:S02]  /*9a10*/  LDG.E.U8 R22, desc[UR14][R24.64+0x19] ;  /* 0x0000190e18167981 */ /* 0x000164000c1e1100 */
.L_x_194:
[----:B------:R-:W-:Y:S05]  /*9a20*/  BSYNC B1 ;  /* 0x0000000000017941 */ /* 0x000fea0003800000 */
.L_x_193:
        /* <DEDUP_REMOVED lines=12> */
.L_x_196:
[----:B------:R-:W-:Y:S05]  /*9af0*/  BSYNC B1 ;  /* 0x0000000000017941 */ /* 0x000fea0003800000 */
.L_x_195:
        /* <DEDUP_REMOVED lines=12> */
.L_x_198:
[----:B------:R-:W-:Y:S05]  /*9bc0*/  BSYNC B1 ;  /* 0x0000000000017941 */ /* 0x000fea0003800000 */
.L_x_197:
        /* <DEDUP_REMOVED lines=12> */
.L_x_200:
[----:B------:R-:W-:Y:S05]  /*9c90*/  BSYNC B1 ;  /* 0x0000000000017941 */ /* 0x000fea0003800000 */
.L_x_199:
        /* <DEDUP_REMOVED lines=12> */
.L_x_202:
[----:B------:R-:W-:Y:S05]  /*9d60*/  BSYNC B1 ;  /* 0x0000000000017941 */ /* 0x000fea0003800000 */
.L_x_201:
        /* <DEDUP_REMOVED lines=12> */
.L_x_204:
[----:B------:R-:W-:Y:S05]  /*9e30*/  BSYNC B1 ;  /* 0x0000000000017941 */ /* 0x000fea0003800000 */
.L_x_203:
        /* <DEDUP_REMOVED lines=12> */
.L_x_206:
[----:B------:R-:W-:Y:S05]  /*9f00*/  BSYNC B1 ;  /* 0x0000000000017941 */ /* 0x000fea0003800000 */
.L_x_205:
        /* <DEDUP_REMOVED lines=12> */
.L_x_208:
[----:B------:R-:W-:Y:S05]  /*9fd0*/  BSYNC B1 ;  /* 0x0000000000017941 */ /* 0x000fea0003800000 */
.L_x_207:
        /* <DEDUP_REMOVED lines=12> */
.L_x_210:
[----:B------:R-:W-:Y:S05]  /*a0a0*/  BSYNC B1 ;  /* 0x0000000000017941 */ /* 0x000fea0003800000 */
.L_x_209:
        /* <DEDUP_REMOVED lines=12> */
.L_x_212:
[----:B------:R-:W-:Y:S05]  /*a170*/  BSYNC B1 ;  /* 0x0000000000017941 */ /* 0x000fea0003800000 */
.L_x_211:
        /* <DEDUP_REMOVED lines=12> */
.L_x_214:
[----:B------:R-:W-:Y:S05]  /*a240*/  BSYNC B1 ;  /* 0x0000000000017941 */ /* 0x000fea0003800000 */
.L_x_213:
        /* <DEDUP_REMOVED lines=12> */
.L_x_216:
[----:B------:R-:W-:Y:S05]  /*a310*/  BSYNC B1 ;  /* 0x0000000000017941 */ /* 0x000fea0003800000 */
.L_x_215:
        /* <DEDUP_REMOVED lines=12> */
.L_x_218:
[----:B------:R-:W-:Y:S05]  /*a3e0*/  BSYNC B1 ;  /* 0x0000000000017941 */ /* 0x000fea0003800000 */
.L_x_217:
        /* <DEDUP_REMOVED lines=12> */
.L_x_220:
[----:B------:R-:W-:Y:S05]  /*a4b0*/  BSYNC B1 ;  /* 0x0000000000017941 */ /* 0x000fea0003800000 */
.L_x_219:
        /* <DEDUP_REMOVED lines=12> */
.L_x_222:
[----:B------:R-:W-:Y:S05]  /*a580*/  BSYNC B1 ;  /* 0x0000000000017941 */ /* 0x000fea0003800000 */
.L_x_221:
        /* <DEDUP_REMOVED lines=12> */
.L_x_224:
[----:B------:R-:W-:Y:S05]  /*a650*/  BSYNC B1 ;  /* 0x0000000000017941 */ /* 0x000fea0003800000 */
.L_x_223:
        /* <DEDUP_REMOVED lines=12> */
.L_x_226:
[----:B------:R-:W-:Y:S05]  /*a720*/  BSYNC B1 ;  /* 0x0000000000017941 */ /* 0x000fea0003800000 */
.L_x_225:
        /* <DEDUP_REMOVED lines=12> */
.L_x_228:
[----:B------:R-:W-:Y:S05]  /*a7f0*/  BSYNC B1 ;  /* 0x0000000000017941 */ /* 0x000fea0003800000 */
.L_x_227:
        /* <DEDUP_REMOVED lines=12> */
.L_x_230:
[----:B------:R-:W-:Y:S05]  /*a8c0*/  BSYNC B1 ;  /* 0x0000000000017941 */ /* 0x000fea0003800000 */
.L_x_229:
        /* <DEDUP_REMOVED lines=12> */
.L_x_232:
[----:B------:R-:W-:Y:S05]  /*a990*/  BSYNC B1 ;  /* 0x0000000000017941 */ /* 0x000fea0003800000 */
.L_x_231:
        /* <DEDUP_REMOVED lines=12> */
.L_x_234:
[----:B------:R-:W-:Y:S05]  /*aa60*/  BSYNC B1 ;  /* 0x0000000000017941 */ /* 0x000fea0003800000 */
.L_x_233:
[----:B-----5:R-:W-:Y:S01]  /*aa70*/  LOP3.LUT R2, R2, 0xff, RZ, 0xc0, !PT ;  /* 0x000000ff02027812 */ /* 0x020fe200078ec0ff */
[----:B------:R-:W-:Y:S01]  /*aa80*/  BSSY B1, `(.L_x_235) ;  /* 0x000000b000017945 */ /* 0x000fe20003800000 */
[----:B------:R-:W-:Y:S02]  /*aa90*/  ISETP.LT.OR P3, PT, R41, 0x41, !P1 ;  /* 0x000000412900780c */ /* 0x000fe40004f61670 */
[----:B------:R-:W-:-:S05]  /*aaa0*/  F2FP.F16.E5M2.UNPACK_B R2, R2 ;  /* 0x00000002ff02723e */ /* 0x000fca00020004ff */
[----:B------:R-:W-:-:S05]  /*aab0*/  HADD2.F32 R2, -RZ, R2.H0_H0 ;  /* 0x20000002ff027230 */ /* 0x000fca0000004100 */
[----:B0-----:R-:W-:-:S04]  /*aac0*/  FMUL R3, R2, UR21 ;  /* 0x0000001502037c20 */ /* 0x001fc80008400000 */
[----:B------:R-:W-:Y:S01]  /*aad0*/  FFMA R3, R0, UR20, R3 ;  /* 0x0000001400037c23 */ /* 0x000fe20008000003 */
[----:B------:R-:W-:-:S04]  /*aae0*/  PRMT R0, RZ, 0x7610, R0 ;  /* 0x00007610ff007816 */ /* 0x000fc80000000000 */
[----:B------:R-:W-:-:S05]  /*aaf0*/  F2FP.SATFINITE.E5M2.F32.PACK_AB_MERGE_C R3, RZ, R3, RZ ;  /* 0x00000003ff03723e */ /* 0x000fca00048060ff */
[----:B------:R0:W-:Y:S01]  /*ab00*/  @!P2 STG.E.U8 desc[UR14][R28.64+0x41], R3 ;  /* 0x000041031c00a986 */ /* 0x0001e2000c10110e */
[----:B------:R-:W-:Y:S05]  /*ab10*/  @P3 BRA `(.L_x_236) ;  /* 0x0000000000043947 */ /* 0x000fea0003800000 */
[----:B------:R0:W5:Y:S02]  /*ab20*/  LDG.E.U8 R0, desc[UR14][R26.64+0x40] ;  /* 0x0000400e1a007981 */ /* 0x000164000c1e1100 */
.L_x_236:
[----:B------:R-:W-:Y:S05]  /*ab30*/  BSYNC B1 ;  /* 0x0000000000017941 */ /* 0x000fea0003800000 */
.L_x_235:
[----:B------:R-:W2:Y:S01]  /*ab40*/  LDL.LU R2, [R1] ;  /* 0x0000000001027983 */ /* 0x000ea20000300800 */
[----:B-----5:R-:W-:Y:S01]  /*ab50*/  LOP3.LUT R0, R0, 0xff, RZ, 0xc0, !PT ;  /* 0x000000ff00007812 */ /* 0x020fe200078ec0ff */
[----:B------:R-:W-:Y:S01]  /*ab60*/  BSSY B1, `(.L_x_237) ;  /* 0x000000b000017945 */ /* 0x000fe20003800000 */
[----:B------:R-:W-:Y:S02]  /*ab70*/  ISETP.LT.OR P2, PT, R41, 0x42, !P1 ;  /* 0x000000422900780c */ /* 0x000fe40004f41670 */
[----:B------:R-:W-:-:S05]  /*ab80*/  F2FP.F16.E5M2.UNPACK_B R0, R0 ;  /* 0x00000000ff00723e */ /* 0x000fca00020004ff */
[----:B------:R-:W-:-:S05]  /*ab90*/  HADD2.F32 R0, -RZ, R0.H0_H0 ;  /* 0x20000000ff007230 */ /* 0x000fca0000004100 */
[----:B------:R-:W-:-:S04]  /*aba0*/  FMUL R0, R0, UR21 ;  /* 0x0000001500007c20 */ /* 0x000fc80008400000 */
[----:B--2---:R-:W-:-:S05]  /*abb0*/  FFMA R0, R2, UR20, R0 ;  /* 0x0000001402007c23 */ /* 0x004fca0008000000 */
[----:B0-----:R-:W-:Y:S02]  /*abc0*/  F2FP.SATFINITE.E5M2.F32.PACK_AB_MERGE_C R3, RZ, R0, RZ ;  /* 0x00000000ff03723e */ /* 0x001fe400048060ff */
[----:B------:R-:W-:-:S03]  /*abd0*/  PRMT R0, RZ, 0x7610, R0 ;  /* 0x00007610ff007816 */ /* 0x000fc60000000000 */
[----:B------:R0:W-:Y:S01]  /*abe0*/  @!P3 STG.E.U8 desc[UR14][R30.64+0x40], R3 ;  /* 0x000040031e00b986 */ /* 0x0001e2000c10110e */
[----:B------:R-:W-:Y:S05]  /*abf0*/  @P2 BRA `(.L_x_238) ;  /* 0x0000000000042947 */ /* 0x000fea0003800000 */
[----:B------:R2:W5:Y:S02]  /*ac00*/  LDG.E.U8 R0, desc[UR14][R26.64+0x41] ;  /* 0x0000410e1a007981 */ /* 0x000564000c1e1100 */
.L_x_238:
[----:B------:R-:W-:Y:S05]  /*ac10*/  BSYNC B1 ;  /* 0x0000000000017941 */ /* 0x000fea0003800000 */
.L_x_237:
[----:B------:R-:W3:Y:S01]  /*ac20*/  LDL.LU R2, [R1+0x4] ;  /* 0x0000040001027983 */ /* 0x000ee20000300800 */
[----:B-----5:R-:W-:Y:S01]  /*ac30*/  LOP3.LUT R0, R0, 0xff, RZ, 0xc0, !PT ;  /* 0x000000ff00007812 */ /* 0x020fe200078ec0ff */
[----:B------:R-:W-:Y:S01]  /*ac40*/  BSSY B1, `(.L_x_239) ;  /* 0x000000b000017945 */ /* 0x000fe20003800000 */
[----:B------:R-:W-:Y:S02]  /*ac50*/  ISETP.LT.OR P3, PT, R41, 0x49, !P0 ;  /* 0x000000492900780c */ /* 0x000fe40004761670 */
[----:B------:R-:W-:-:S05]  /*ac60*/  F2FP.F16.E5M2.UNPACK_B R0, R0 ;  /* 0x00000000ff00723e */ /* 0x000fca00020004ff */
[----:B------:R-:W-:-:S05]  /*ac70*/  HADD2.F32 R0, -RZ, R0.H0_H0 ;  /* 0x20000000ff007230 */ /* 0x000fca0000004100 */
[----:B------:R-:W-:-:S04]  /*ac80*/  FMUL R0, R0, UR21 ;  /* 0x0000001500007c20 */ /* 0x000fc80008400000 */
[----:B---3--:R-:W-:-:S05]  /*ac90*/  FFMA R0, R2, UR20, R0 ;  /* 0x0000001402007c23 */ /* 0x008fca0008000000 */
[----:B0-----:R-:W-:Y:S02]  /*aca0*/  F2FP.SATFINITE.E5M2.F32.PACK_AB_MERGE_C R3, RZ, R0, RZ ;  /* 0x00000000ff03723e */ /* 0x001fe400048060ff */
[----:B------:R-:W-:-:S03]  /*acb0*/  PRMT R0, RZ, 0x7610, R0 ;  /* 0x00007610ff007816 */ /* 0x000fc60000000000 */
[----:B------:R0:W-:Y:S01]  /*acc0*/  @!P2 STG.E.U8 desc[UR14][R30.64+0x41], R3 ;  /* 0x000041031e00a986 */ /* 0x0001e2000c10110e */
[----:B------:R-:W-:Y:S05]  /*acd0*/  @P3 BRA `(.L_x_240) ;  /* 0x0000000000043947 */ /* 0x000fea0003800000 */
[----:B------:R3:W5:Y:S02]  /*ace0*/  LDG.E.U8 R0, desc[UR14][R24.64+0x48] ;  /* 0x0000480e18007981 */ /* 0x000764000c1e1100 */
.L_x_240:
[----:B------:R-:W-:Y:S05]  /*acf0*/  BSYNC B1 ;  /* 0x0000000000017941 */ /* 0x000fea0003800000 */
.L_x_239:
[----:B------:R-:W2:Y:S01]  /*ad00*/  LDL.LU R2, [R1+0x8] ;  /* 0x0000080001027983 */ /* 0x000ea20000300800 */
        /* <DEDUP_REMOVED lines=12> */
.L_x_242:
[----:B------:R-:W-:Y:S05]  /*add0*/  BSYNC B1 ;  /* 0x0000000000017941 */ /* 0x000fea0003800000 */
.L_x_241:
        /* <DEDUP_REMOVED lines=13> */
.L_x_244:
[----:B------:R-:W-:Y:S05]  /*aeb0*/  BSYNC B1 ;  /* 0x0000000000017941 */ /* 0x000fea0003800000 */
.L_x_243:
        /* <DEDUP_REMOVED lines=13> */
.L_x_246:
[----:B------:R-:W-:Y:S05]  /*af90*/  BSYNC B1 ;  /* 0x0000000000017941 */ /* 0x000fea0003800000 */
.L_x_245:
        /* <DEDUP_REMOVED lines=13> */
.L_x_248:
[----:B------:R-:W-:Y:S05]  /*b070*/  BSYNC B1 ;  /* 0x0000000000017941 */ /* 0x000fea0003800000 */
.L_x_247:
        /* <DEDUP_REMOVED lines=13> */
.L_x_250:
[----:B------:R-:W-:Y:S05]  /*b150*/  BSYNC B1 ;  /* 0x0000000000017941 */ /* 0x000fea0003800000 */
.L_x_249:
        /* <DEDUP_REMOVED lines=13> */
.L_x_252:
[----:B------:R-:W-:Y:S05]  /*b230*/  BSYNC B1 ;  /* 0x0000000000017941 */ /* 0x000fea0003800000 */
.L_x_251:
        /* <DEDUP_REMOVED lines=13> */
.L_x_254:
[----:B------:R-:W-:Y:S05]  /*b310*/  BSYNC B1 ;  /* 0x0000000000017941 */ /* 0x000fea0003800000 */
.L_x_253:
        /* <DEDUP_REMOVED lines=13> */
.L_x_256:
[----:B------:R-:W-:Y:S05]  /*b3f0*/  BSYNC B1 ;  /* 0x0000000000017941 */ /* 0x000fea0003800000 */
.L_x_255:
        /* <DEDUP_REMOVED lines=13> */
.L_x_258:
[----:B------:R-:W-:Y:S05]  /*b4d0*/  BSYNC B1 ;  /* 0x0000000000017941 */ /* 0x000fea0003800000 */
.L_x_257:
        /* <DEDUP_REMOVED lines=13> */
.L_x_260:
[----:B------:R-:W-:Y:S05]  /*b5b0*/  BSYNC B1 ;  /* 0x0000000000017941 */ /* 0x000fea0003800000 */
.L_x_259:
        /* <DEDUP_REMOVED lines=13> */
.L_x_262:
[----:B------:R-:W-:Y:S05]  /*b690*/  BSYNC B1 ;  /* 0x0000000000017941 */ /* 0x000fea0003800000 */
.L_x_261:
        /* <DEDUP_REMOVED lines=13> */
.L_x_264:
[----:B------:R-:W-:Y:S05]  /*b770*/  BSYNC B1 ;  /* 0x0000000000017941 */ /* 0x000fea0003800000 */
.L_x_263:
        /* <DEDUP_REMOVED lines=13> */
.L_x_266:
[----:B------:R-:W-:Y:S05]  /*b850*/  BSYNC B1 ;  /* 0x0000000000017941 */ /* 0x000fea0003800000 */
.L_x_265:
        /* <DEDUP_REMOVED lines=13> */
.L_x_268:
[----:B------:R-:W-:Y:S05]  /*b930*/  BSYNC B1 ;  /* 0x0000000000017941 */ /* 0x000fea0003800000 */
.L_x_267:
        /* <DEDUP_REMOVED lines=13> */
.L_x_270:
[----:B------:R-:W-:Y:S05]  /*ba10*/  BSYNC B1 ;  /* 0x0000000000017941 */ /* 0x000fea0003800000 */
.L_x_269:
        /* <DEDUP_REMOVED lines=13> */
.L_x_272:
[----:B------:R-:W-:Y:S05]  /*baf0*/  BSYNC B1 ;  /* 0x0000000000017941 */ /* 0x000fea0003800000 */
.L_x_271:
        /* <DEDUP_REMOVED lines=13> */
.L_x_274:
[----:B------:R-:W-:Y:S05]  /*bbd0*/  BSYNC B1 ;  /* 0x0000000000017941 */ /* 0x000fea0003800000 */
.L_x_273:
        /* <DEDUP_REMOVED lines=13> */
.L_x_276:
[----:B------:R-:W-:Y:S05]  /*bcb0*/  BSYNC B1 ;  /* 0x0000000000017941 */ /* 0x000fea0003800000 */
.L_x_275:
        /* <DEDUP_REMOVED lines=13> */
.L_x_278:
[----:B------:R-:W-:Y:S05]  /*bd90*/  BSYNC B1 ;  /* 0x0000000000017941 */ /* 0x000fea0003800000 */
.L_x_277:
        /* <DEDUP_REMOVED lines=13> */
.L_x_280:
[----:B------:R-:W-:Y:S05]  /*be70*/  BSYNC B1 ;  /* 0x0000000000017941 */ /* 0x000fea0003800000 */
.L_x_279:
        /* <DEDUP_REMOVED lines=13> */
.L_x_282:
[----:B------:R-:W-:Y:S05]  /*bf50*/  BSYNC B1 ;  /* 0x0000000000017941 */ /* 0x000fea0003800000 */
.L_x_281:
        /* <DEDUP_REMOVED lines=13> */
.L_x_284:
[----:B------:R-:W-:Y:S05]  /*c030*/  BSYNC B1 ;  /* 0x0000000000017941 */ /* 0x000fea0003800000 */
.L_x_283:
        /* <DEDUP_REMOVED lines=13> */
.L_x_286:
[----:B------:R-:W-:Y:S05]  /*c110*/  BSYNC B1 ;  /* 0x0000000000017941 */ /* 0x000fea0003800000 */
.L_x_285:
        /* <DEDUP_REMOVED lines=13> */
.L_x_288:
[----:B------:R-:W-:Y:S05]  /*c1f0*/  BSYNC B1 ;  /* 0x0000000000017941 */ /* 0x000fea0003800000 */
.L_x_287:
        /* <DEDUP_REMOVED lines=13> */
.L_x_290:
[----:B------:R-:W-:Y:S05]  /*c2d0*/  BSYNC B1 ;  /* 0x0000000000017941 */ /* 0x000fea0003800000 */
.L_x_289:
        /* <DEDUP_REMOVED lines=13> */
.L_x_292:
[----:B------:R-:W-:Y:S05]  /*c3b0*/  BSYNC B1 ;  /* 0x0000000000017941 */ /* 0x000fea0003800000 */
.L_x_291:
        /* <DEDUP_REMOVED lines=13> */
.L_x_294:
[----:B------:R-:W-:Y:S05]  /*c490*/  BSYNC B1 ;  /* 0x0000000000017941 */ /* 0x000fea0003800000 */
.L_x_293:
[----:B------:R-:W-:Y:S05]  /*c4a0*/  @P1 BRA `(.L_x_295) ;  /* 0x0000002000ac1947 */ /* 0x000fea0003800000 */
[----:B------:R-:W2:Y:S01]  /*c4b0*/  LDL.LU R2, [R1+0x74] ;  /* 0x0000740001027983 */ /* 0x000ea20000300800 */
[----:B-----5:R-:W-:-:S04]  /*c4c0*/  LOP3.LUT R0, R0, 0xff, RZ, 0xc0, !PT ;  /* 0x000000ff00007812 */ /* 0x020fc800078ec0ff */
[----:B------:R-:W-:-:S05]  /*c4d0*/  F2FP.F16.E5M2.UNPACK_B R0, R0 ;  /* 0x00000000ff00723e */ /* 0x000fca00020004ff */
[----:B------:R-:W-:-:S05]  /*c4e0*/  HADD2.F32 R0, -RZ, R0.H0_H0 ;  /* 0x20000000ff007230 */ /* 0x000fca0000004100 */
[----:B------:R-:W-:-:S04]  /*c4f0*/  FMUL R0, R0, UR21 ;  /* 0x0000001500007c20 */ /* 0x000fc80008400000 */
[----:B--2---:R-:W-:-:S05]  /*c500*/  FFMA R0, R2, UR20, R0 ;  /* 0x0000001402007c23 */ /* 0x004fca0008000000 */
[----:B0-----:R-:W-:-:S05]  /*c510*/  F2FP.SATFINITE.E5M2.F32.PACK_AB_MERGE_C R3, RZ, R0, RZ ;  /* 0x00000000ff03723e */ /* 0x001fca00048060ff */
[----:B------:R0:W-:Y:S01]  /*c520*/  STG.E.U8 desc[UR14][R30.64+0x79], R3 ;  /* 0x000079031e007986 */ /* 0x0001e2000c10110e */
[----:B------:R-:W-:Y:S05]  /*c530*/  BRA `(.L_x_295) ;  /* 0x0000002000887947 */ /* 0x000fea0003800000 */
.L_x_38:
[C---:B------:R-:W-:Y:S01]  /*c540*/  ISETP.GE.AND P3, PT, R42.reuse, 0x1, PT ;  /* 0x000000012a00780c */ /* 0x040fe20003f66270 */
[----:B------:R-:W2:Y:S01]  /*c550*/  LDL.LU R227, [R1+0x10] ;  /* 0x0000100001e37983 */ /* 0x000ea20000300800 */
[----:B------:R-:W-:Y:S01]  /*c560*/  ISETP.GE.AND P2, PT, R42, 0x9, PT ;  /* 0x000000092a00780c */ /* 0x000fe20003f46270 */
[----:B------:R-:W-:Y:S01]  /*c570*/  FMUL R225, R225, UR20 ;  /* 0x00000014e1e17c20 */ /* 0x000fe20008400000 */
[C---:B------:R-:W-:Y:S01]  /*c580*/  ISETP.LT.OR P0, PT, R41.reuse, 0x1, !P3 ;  /* 0x000000012900780c */ /* 0x040fe20005f01670 */
[----:B------:R-:W-:Y:S01]  /*c590*/  FMUL R226, R226, UR20 ;  /* 0x00000014e2e27c20 */ /* 0x000fe20008400000 */
[----:B------:R-:W-:Y:S01]  /*c5a0*/  ISETP.LT.OR P1, PT, R41, 0x2, !P3 ;  /* 0x000000022900780c */ /* 0x000fe20005f21670 */
[----:B------:R-:W-:Y:S01]  /*c5b0*/  FMUL R223, R223, UR20 ;  /* 0x00000014dfdf7c20 */ /* 0x000fe20008400000 */
[----:B------:R-:W-:Y:S01]  /*c5c0*/  ISETP.LT.OR P6, PT, R41, 0x2, !P2 ;  /* 0x000000022900780c */ /* 0x000fe200057c1670 */
[----:B------:R-:W-:Y:S01]  /*c5d0*/  FMUL R224, R224, UR20 ;  /* 0x00000014e0e07c20 */ /* 0x000fe20008400000 */
[----:B------:R-:W-:-:S02]  /*c5e0*/  F2FP.SATFINITE.E5M2.F32.PACK_AB_MERGE_C R33, RZ, R226, RZ ;  /* 0x000000e2ff21723e */ /* 0x000fc400048060ff */
[----:B------:R-:W-:Y:S01]  /*c5f0*/  F2FP.SATFINITE.E5M2.F32.PACK_AB_MERGE_C R225, RZ, R225, RZ ;  /* 0x000000e1ffe1723e */ /* 0x000fe200048060ff */
[----:B------:R-:W-:Y:S01]  /*c600*/  FMUL R222, R222, UR20 ;  /* 0x00000014dede7c20 */ /* 0x000fe20008400000 */
[----:B------:R-:W-:Y:S01]  /*c610*/  ISETP.LT.OR P5, PT, R41, 0x1, !P2 ;  /* 0x000000012900780c */ /* 0x000fe200057a1670 */
[----:B------:R-:W-:Y:S01]  /*c620*/  FMUL R221, R221, UR20 ;  /* 0x00000014dddd7c20 */ /* 0x000fe20008400000 */
[----:B------:R-:W-:Y:S01]  /*c630*/  F2FP.SATFINITE.E5M2.F32.PACK_AB_MERGE_C R223, RZ, R223, RZ ;  /* 0x000000dfffdf723e */ /* 0x000fe200048060ff */
[----:B------:R0:W-:Y:S01]  /*c640*/  @!P0 STG.E.U8 desc[UR14][R24.64], R33 ;  /* 0x0000002118008986 */ /* 0x0001e2000c10110e */
[----:B------:R-:W-:-:S03]  /*c650*/  ISETP.LT.OR P0, PT, R41, 0x9, !P3 ;  /* 0x000000092900780c */ /* 0x000fc60005f01670 */
[----:B------:R-:W-:Y:S01]  /*c660*/  @!P1 STG.E.U8 desc[UR14][R24.64+0x1], R225 ;  /* 0x000001e118009986 */ /* 0x000fe2000c10110e */
[----:B------:R-:W-:-:S03]  /*c670*/  ISETP.LT.OR P1, PT, R41, 0xa, !P3 ;  /* 0x0000000a2900780c */ /* 0x000fc60005f21670 */
[----:B------:R-:W-:Y:S01]  /*c680*/  @!P6 STG.E.U8 desc[UR14][R26.64+0x1], R223 ;  /* 0x000001df1a00e986 */ /* 0x000fe2000c10110e */
[----:B------:R-:W-:Y:S01]  /*c690*/  ISETP.LT.OR P6, PT, R41, 0xa, !P2 ;  /* 0x0000000a2900780c */ /* 0x000fe200057c1670 */
[----:B------:R-:W-:Y:S01]  /*c6a0*/  FMUL R219, R219, UR20 ;  /* 0x00000014dbdb7c20 */ /* 0x000fe20008400000 */
[----:B------:R-:W-:Y:S01]  /*c6b0*/  F2FP.SATFINITE.E5M2.F32.PACK_AB_MERGE_C R35, RZ, R224, RZ ;  /* 0x000000e0ff23723e */ /* 0x000fe200048060ff */
[----:B------:R-:W-:Y:S01]  /*c6c0*/  FMUL R220, R220, UR20 ;  /* 0x00000014dcdc7c20 */ /* 0x000fe20008400000 */
[----:B0-----:R-:W-:Y:S01]  /*c6d0*/  F2FP.SATFINITE.E5M2.F32.PACK_AB_MERGE_C R33, RZ, R222, RZ ;  /* 0x000000deff21723e */ /* 0x001fe200048060ff */
[----:B------:R-:W-:Y:S01]  /*c6e0*/  FMUL R218, R218, UR20 ;  /* 0x00000014dada7c20 */ /* 0x000fe20008400000 */
[----:B------:R-:W-:Y:S01]  /*c6f0*/  F2FP.SATFINITE.E5M2.F32.PACK_AB_MERGE_C R221, RZ, R221, RZ ;  /* 0x000000ddffdd723e */ /* 0x000fe200048060ff */
[----:B------:R0:W-:Y:S01]  /*c700*/  @!P5 STG.E.U8 desc[UR14][R26.64], R35 ;  /* 0x000000231a00d986 */ /* 0x0001e2000c10110e */
[C---:B------:R-:W-:Y:S02]  /*c710*/  ISETP.LT.OR P5, PT, R41.reuse, 0x9, !P2 ;  /* 0x000000092900780c */ /* 0x040fe400057a1670 */
        /* <DEDUP_REMOVED lines=8> */
[----:B0-----:R-:W-:Y:S01]  /*c7a0*/  F2FP.SATFINITE.E5M2.F32.PACK_AB_MERGE_C R35, RZ, R220, RZ ;  /* 0x000000dcff23723e */ /* 0x001fe200048060ff */
[----:B------:R-:W-:Y:S01]  /*c7b0*/  FMUL R215, R215, UR20 ;  /* 0x00000014d7d77c20 */ /* 0x000fe20008400000 */
[----:B------:R-:W4:Y:S01]  /*c7c0*/  LDL.LU R226, [R1+0xc] ;  /* 0x00000c0001e27983 */ /* 0x000f220000300800 */
[----:B---3--:R-:W-:Y:S02]  /*c7d0*/  F2FP.SATFINITE.E5M2.F32.PACK_AB_MERGE_C R33, RZ, R218, RZ ;  /* 0x000000daff21723e */ /* 0x008fe400048060ff */
[----:B------:R-:W-:Y:S01]  /*c7e0*/  F2FP.SATFINITE.E5M2.F32.PACK_AB_MERGE_C R217, RZ, R217, RZ ;  /* 0x000000d9ffd9723e */ /* 0x000fe200048060ff */
[----:B------:R0:W-:Y:S01]  /*c7f0*/  @!P5 STG.E.U8 desc[UR14][R26.64+0x8], R35 ;  /* 0x000008231a00d986 */ /* 0x0001e2000c10110e */
[----:B------:R-:W-:-:S02]  /*c800*/  ISETP.LT.OR P5, PT, R41, 0x11, !P2 ;  /* 0x000000112900780c */ /* 0x000fc400057a1670 */
[----:B------:R-:W-:Y:S01]  /*c810*/  F2FP.SATFINITE.E5M2.F32.PACK_AB_MERGE_C R215, RZ, R215, RZ ;  /* 0x000000d7ffd7723e */ /* 0x000fe200048060ff */
[----:B------:R-:W3:Y:S01]  /*c820*/  LDL.LU R224, [R1+0x8] ;  /* 0x0000080001e07983 */ /* 0x000ee20000300800 */
[----:B------:R-:W-:-:S03]  /*c830*/  FMUL R216, R216, UR20 ;  /* 0x00000014d8d87c20 */ /* 0x000fc60008400000 */
[----:B------:R-:W4:Y:S04]  /*c840*/  LDL.LU R225, [R1+0x4] ;  /* 0x0000040001e17983 */ /* 0x000f280000300800 */
[----:B------:R-:W3:Y:S01]  /*c850*/  LDL.LU R223, [R1] ;  /* 0x0000000001df7983 */ /* 0x000ee20000300800 */
[----:B0-----:R-:W-:Y:S01]  /*c860*/  F2FP.SATFINITE.E5M2.F32.PACK_AB_MERGE_C R35, RZ, R216, RZ ;  /* 0x000000d8ff23723e */ /* 0x001fe200048060ff */
[----:B------:R-:W-:Y:S01]  /*c870*/  FMUL R214, R214, UR20 ;  /* 0x00000014d6d67c20 */ /* 0x000fe20008400000 */
[----:B------:R-:W-:Y:S01]  /*c880*/  FMUL R213, R213, UR20 ;  /* 0x00000014d5d57c20 */ /* 0x000fe20008400000 */
[----:B------:R0:W-:Y:S01]  /*c890*/  @!P0 STG.E.U8 desc[UR14][R24.64+0x10], R33 ;  /* 0x0000102118008986 */ /* 0x0001e2000c10110e */
[----:B------:R-:W-:Y:S01]  /*c8a0*/  ISETP.LT.OR P0, PT, R41, 0x19, !P3 ;  /* 0x000000192900780c */ /* 0x000fe20005f01670 */
[----:B------:R-:W-:Y:S01]  /*c8b0*/  FMUL R211, R211, UR20 ;  /* 0x00000014d3d37c20 */ /* 0x000fe20008400000 */
[----:B------:R-:W-:Y:S01]  /*c8c0*/  FMUL R212, R212, UR20 ;  /* 0x00000014d4d47c20 */ /* 0x000fe20008400000 */
[----:B------:R-:W-:Y:S01]  /*c8d0*/  @!P1 STG.E.U8 desc[UR14][R24.64+0x11], R217 ;  /* 0x000011d918009986 */ /* 0x000fe2000c10110e */
[C---:B------:R-:W-:Y:S01]  /*c8e0*/  ISETP.LT.OR P1, PT, R41.reuse, 0x1a, !P3 ;  /* 0x0000001a2900780c */ /* 0x040fe20005f21670 */
[----:B------:R-:W-:Y:S01]  /*c8f0*/  FMUL R210, R210, UR20 ;  /* 0x00000014d2d27c20 */ /* 0x000fe20008400000 */
[----:B------:R-:W-:Y:S01]  /*c900*/  F2FP.SATFINITE.E5M2.F32.PACK_AB_MERGE_C R213, RZ, R213, RZ ;  /* 0x000000d5ffd5723e */ /* 0x000fe200048060ff */
[----:B------:R-:W-:Y:S01]  /*c910*/  @!P6 STG.E.U8 desc[UR14][R26.64+0x11], R215 ;  /* 0x000011d71a00e986 */ /* 0x000fe2000c10110e */
[----:B------:R-:W-:Y:S01]  /*c920*/  ISETP.LT.OR P6, PT, R41, 0x1a, !P2 ;  /* 0x0000001a2900780c */ /* 0x000fe200057c1670 */
[----:B------:R-:W-:Y:S01]  /*c930*/  FMUL R209, R209, UR20 ;  /* 0x00000014d1d17c20 */ /* 0x000fe20008400000 */
[----:B------:R-:W-:Y:S01]  /*c940*/  F2FP.SATFINITE.E5M2.F32.PACK_AB_MERGE_C R211, RZ, R211, RZ ;  /* 0x000000d3ffd3723e */ /* 0x000fe200048060ff */
[----:B------:R1:W-:Y:S01]  /*c950*/  @!P5 STG.E.U8 desc[UR14][R26.64+0x10], R35 ;  /* 0x000010231a00d986 */ /* 0x0003e2000c10110e */
[----:B0-----:R-:W-:Y:S01]  /*c960*/  F2FP.SATFINITE.E5M2.F32.PACK_AB_MERGE_C R33, RZ, R214, RZ ;  /* 0x000000d6ff21723e */ /* 0x001fe200048060ff */
[----:B------:R-:W-:Y:S01]  /*c970*/  FMUL R207, R207, UR20 ;  /* 0x00000014cfcf7c20 */ /* 0x000fe20008400000 */
[C---:B------:R-:W-:Y:S01]  /*c980*/  ISETP.LT.OR P5, PT, R41.reuse, 0x19, !P2 ;  /* 0x000000192900780c */ /* 0x040fe200057a1670 */
[----:B------:R-:W-:Y:S01]  /*c990*/  FMUL R208, R208, UR20 ;  /* 0x00000014d0d07c20 */ /* 0x000fe20008400000 */
[----:B------:R-:W-:Y:S01]  /*c9a0*/  F2FP.SATFINITE.E5M2.F32.PACK_AB_MERGE_C R209, RZ, R209, RZ ;  /* 0x000000d1ffd1723e */ /* 0x000fe200048060ff */
[----:B------:R0:W-:Y:S01]  /*c9b0*/  @!P0 STG.E.U8 desc[UR14][R24.64+0x18], R33 ;  /* 0x0000182118008986 */ /* 0x0001e2000c10110e */
[C---:B------:R-:W-:Y:S01]  /*c9c0*/  ISETP.LT.OR P0, PT, R41.reuse, 0x21, !P3 ;  /* 0x000000212900780c */ /* 0x040fe20005f01670 */
[----:B------:R-:W-:Y:S01]  /*c9d0*/  FMUL R206, R206, UR20 ;  /* 0x00000014cece7c20 */ /* 0x000fe20008400000 */
[----:B------:R-:W-:Y:S01]  /*c9e0*/  F2FP.SATFINITE.E5M2.F32.PACK_AB_MERGE_C R207, RZ, R207, RZ ;  /* 0x000000cfffcf723e */ /* 0x000fe200048060ff */
[----:B------:R-:W-:Y:S01]  /*c9f0*/  @!P1 STG.E.U8 desc[UR14][R24.64+0x19], R213 ;  /* 0x000019d518009986 */ /* 0x000fe2000c10110e */
[----:B------:R-:W-:Y:S01]  /*ca00*/  ISETP.LT.OR P1, PT, R41, 0x22, !P3 ;  /* 0x000000222900780c */ /* 0x000fe20005f21670 */
[----:B------:R-:W-:Y:S01]  /*ca10*/  FMUL R205, R205, UR20 ;  /* 0x00000014cdcd7c20 */ /* 0x000fe20008400000 */
[----:B-1----:R-:W-:Y:S01]  /*ca20*/  F2FP.SATFINITE.E5M2.F32.PACK_AB_MERGE_C R35, RZ, R212, RZ ;  /* 0x000000d4ff23723e */ /* 0x002fe200048060ff */
        /* <DEDUP_REMOVED lines=11> */
[----:B------:R-:W-:Y:S01]  /*cae0*/  ISETP.LT.OR P0, PT, R41, 0x29, !P3 ;  /* 0x000000292900780c */ /* 0x000fe20005f01670 */
[----:B------:R-:W-:Y:S01]  /*caf0*/  FMUL R201, R201, UR20 ;  /* 0x00000014c9c97c20 */ /* 0x000fe20008400000 */
[----:B------:R-:W-:Y:S01]  /*cb00*/  FMUL R199, R199, UR20 ;  /* 0x00000014c7c77c20 */ /* 0x000fe20008400000 */
[----:B------:R-:W-:Y:S01]  /*cb10*/  @!P1 STG.E.U8 desc[UR14][R24.64+0x21], R209 ;  /* 0x000021d118009986 */ /* 0x000fe2000c10110e */
[C---:B------:R-:W-:Y:S01]  /*cb20*/  ISETP.LT.OR P1, PT, R41.reuse, 0x2a, !P3 ;  /* 0x0000002a2900780c */ /* 0x040fe20005f21670 */
        /* <DEDUP_REMOVED lines=9> */
[----:B------:R-:W-:Y:S01]  /*cbc0*/  ISETP.LT.OR P5, PT, R41, 0x29, !P2 ;  /* 0x000000292900780c */ /* 0x000fe200057a1670 */
[----:B------:R-:W-:Y:S01]  /*cbd0*/  FMUL R195, R195, UR20 ;  /* 0x00000014c3c37c20 */ /* 0x000fe20008400000 */
[----:B------:R-:W-:Y:S01]  /*cbe0*/  F2FP.SATFINITE.E5M2.F32.PACK_AB_MERGE_C R199, RZ, R199, RZ ;  /* 0x000000c7ffc7723e */ /* 0x000fe200048060ff */
[----:B------:R0:W-:Y:S01]  /*cbf0*/  @!P0 STG.E.U8 desc[UR14][R24.64+0x28], R33 ;  /* 0x0000282118008986 */ /* 0x0001e2000c10110e */
[C---:B------:R-:W-:Y:S01]  /*cc00*/  ISETP.LT.OR P0, PT, R41.reuse, 0x31, !P3 ;  /* 0x000000312900780c */ /* 0x040fe20005f01670 */
[----:B------:R-:W-:Y:S01]  /*cc10*/  FMUL R196, R196, UR20 ;  /* 0x00000014c4c47c20 */ /* 0x000fe20008400000 */
[----:B------:R-:W-:Y:S01]  /*cc20*/  F2FP.SATFINITE.E5M2.F32.PACK_AB_MERGE_C R197, RZ, R197, RZ ;  /* 0x000000c5ffc5723e */ /* 0x000fe200048060ff */
        /* <DEDUP_REMOVED lines=59> */
[C---:B------:R-:W-:Y:S01]  /*cfe0*/  ISETP.LT.OR P6, PT, R41.reuse, 0x4a, !P2 ;  /* 0x0000004a2900780c */ /* 0x040fe200057c1670 */
        /* <DEDUP_REMOVED lines=57> */
[----:B------:R-:W-:Y:S01]  /*d380*/  ISETP.LT.OR P5, PT, R41, 0x61, !P3 ;  /* 0x000000612900780c */ /* 0x000fe20005fa1670 */
[----:B------:R-:W-:Y:S01]  /*d390*/  FMUL R161, R161, UR20 ;  /* 0x00000014a1a17c20 */ /* 0x000fe20008400000 */
[----:B0-----:R-:W-:Y:S01]  /*d3a0*/  F2FP.SATFINITE.E5M2.F32.PACK_AB_MERGE_C R33, RZ, R178, RZ ;  /* 0x000000b2ff21723e */ /* 0x001fe200048060ff */
[----:B------:R-:W-:Y:S01]  /*d3b0*/  FMUL R160, R160, UR20 ;  /* 0x00000014a0a07c20 */ /* 0x000fe20008400000 */
[----:B------:R-:W-:Y:S01]  /*d3c0*/  FMUL R159, R159, UR20 ;  /* 0x000000149f9f7c20 */ /* 0x000fe20008400000 */
[----:B------:R-:W-:Y:S01]  /*d3d0*/  FMUL R157, R157, UR20 ;  /* 0x000000149d9d7c20 */ /* 0x000fe20008400000 */
[----:B------:R-:W-:Y:S01]  /*d3e0*/  F2FP.SATFINITE.E5M2.F32.PACK_AB_MERGE_C R161, RZ, R161, RZ ;  /* 0x000000a1ffa1723e */ /* 0x000fe200048060ff */
[----:B------:R-:W-:Y:S01]  /*d3f0*/  FMUL R158, R158, UR20 ;  /* 0x000000149e9e7c20 */ /* 0x000fe20008400000 */
[----:B------:R-:W-:Y:S01]  /*d400*/  FMUL R156, R156, UR20 ;  /* 0x000000149c9c7c20 */ /* 0x000fe20008400000 */
[----:B------:R-:W-:Y:S01]  /*d410*/  @!P6 STG.E.U8 desc[UR14][R24.64+0x61], R177 ;  /* 0x000061b11800e986 */ /* 0x000fe2000c10110e */
[----:B------:R-:W-:Y:S01]  /*d420*/  ISETP.LT.OR P6, PT, R41, 0x69, !P3 ;  /* 0x000000692900780c */ /* 0x000fe20005fc1670 */
[----:B------:R-:W-:Y:S01]  /*d430*/  FMUL R155, R155, UR20 ;  /* 0x000000149b9b7c20 */ /* 0x000fe20008400000 */
[----:B-1----:R-:W-:Y:S01]  /*d440*/  F2FP.SATFINITE.E5M2.F32.PACK_AB_MERGE_C R35, RZ, R176, RZ ;  /* 0x000000b0ff23723e */ /* 0x002fe200048060ff */
[----:B------:R0:W-:Y:S01]  /*d450*/  @!P5 STG.E.U8 desc[UR14][R24.64+0x60], R33 ;  /* 0x000060211800d986 */ /* 0x0001e2000c10110e */
        /* <DEDUP_REMOVED lines=16> */
[----:B-1----:R-:W-:Y:S01]  /*d560*/  F2FP.SATFINITE.E5M2.F32.PACK_AB_MERGE_C R35, RZ, R170, RZ ;  /* 0x000000aaff23723e */ /* 0x002fe200048060ff */
[----:B------:R-:W-:Y:S01]  /*d570*/  @!P0 STG.E.U8 desc[UR14][R24.64+0x69], R173 ;  /* 0x000069ad18008986 */ /* 0x000fe2000c10110e */
        /* <DEDUP_REMOVED lines=12> */
[----:B------:R-:W-:Y:S01]  /*d640*/  ISETP.LT.OR P6, PT, R41, 0x79, !P3 ;  /* 0x000000792900780c */ /* 0x000fe20005fc1670 */
[----:B------:R-:W-:Y:S01]  /*d650*/  FMUL R17, R17, UR20 ;  /* 0x0000001411117c20 */ /* 0x000fe20008400000 */
[----:B------:R-:W-:Y:S01]  /*d660*/  ISETP.LT.OR P3, PT, R41, 0x7a, !P3 ;  /* 0x0000007a2900780c */ /* 0x000fe20005f61670 */
[----:B------:R-:W-:Y:S01]  /*d670*/  @!P0 STG.E.U8 desc[UR14][R24.64+0x71], R169 ;  /* 0x000071a918008986 */ /* 0x000fe2000c10110e */
[----:B0-----:R-:W-:Y:S01]  /*d680*/  F2FP.SATFINITE.E5M2.F32.PACK_AB_MERGE_C R33, RZ, R168, RZ ;  /* 0x000000a8ff21723e */ /* 0x001fe200048060ff */
[----:B------:R-:W-:Y:S01]  /*d690*/  FMUL R18, R18, UR20 ;  /* 0x0000001412127c20 */ /* 0x000fe20008400000 */
[----:B------:R-:W-:Y:S01]  /*d6a0*/  ISETP.GE.AND P0, PT, R42, 0x89, PT ;  /* 0x000000892a00780c */ /* 0x000fe20003f06270 */
[----:B------:R-:W-:Y:S01]  /*d6b0*/  FMUL R16, R16, UR20 ;  /* 0x0000001410107c20 */ /* 0x000fe20008400000 */
[----:B------:R-:W-:Y:S01]  /*d6c0*/  F2FP.SATFINITE.E5M2.F32.PACK_AB_MERGE_C R21, RZ, R21, RZ ;  /* 0x00000015ff15723e */ /* 0x000fe200048060ff */
[----:B------:R0:W-:Y:S01]  /*d6d0*/  @!P1 STG.E.U8 desc[UR14][R26.64+0x70], R33 ;  /* 0x000070211a009986 */ /* 0x0001e2000c10110e */
[----:B------:R-:W-:Y:S01]  /*d6e0*/  ISETP.GE.AND P1, PT, R42, 0x81, PT ;  /* 0x000000812a00780c */ /* 0x000fe20003f26270 */
[----:B------:R-:W-:Y:S01]  /*d6f0*/  FMUL R15, R15, UR20 ;  /* 0x000000140f0f7c20 */ /* 0x000fe20008400000 */
[----:B-1----:R-:W-:Y:S01]  /*d700*/  F2FP.SATFINITE.E5M2.F32.PACK_AB_MERGE_C R35, RZ, R166, RZ ;  /* 0x000000a6ff23723e */ /* 0x002fe200048060ff */
[----:B------:R-:W-:Y:S01]  /*d710*/  @!P5 STG.E.U8 desc[UR14][R26.64+0x71], R167 ;  /* 0x000071a71a00d986 */ /* 0x000fe2000c10110e */
[----:B------:R-:W-:Y:S01]  /*d720*/  ISETP.LT.OR P5, PT, R41, 0x79, !P2 ;  /* 0x000000792900780c */ /* 0x000fe200057a1670 */
[----:B------:R-:W-:Y:S01]  /*d730*/  FMUL R13, R13, UR20 ;  /* 0x000000140d0d7c20 */ /* 0x000fe20008400000 */
[C---:B------:R-:W-:Y:S01]  /*d740*/  ISETP.LT.OR P2, PT, R41.reuse, 0x7a, !P2 ;  /* 0x0000007a2900780c */ /* 0x040fe20005741670 */
        /* <DEDUP_REMOVED lines=9> */
[----:B------:R-:W-:Y:S01]  /*d7e0*/  F2FP.SATFINITE.E5M2.F32.PACK_AB_MERGE_C R17, RZ, R17, RZ ;  /* 0x00000011ff11723e */ /* 0x000fe200048060ff */
[----:B------:R-:W-:Y:S01]  /*d7f0*/  @!P5 STG.E.U8 desc[UR14][R26.64+0x78], R37 ;  /* 0x000078251a00d986 */ /* 0x000fe2000c10110e */
[----:B------:R-:W-:Y:S01]  /*d800*/  ISETP.LT.OR P5, PT, R41, 0x1, !P0 ;  /* 0x000000012900780c */ /* 0x000fe200047a1670 */
[----:B------:R-:W-:Y:S01]  /*d810*/  FMUL R9, R9, UR20 ;  /* 0x0000001409097c20 */ /* 0x000fe20008400000 */
[----:B------:R-:W-:Y:S01]  /*d820*/  F2FP.SATFINITE.E5M2.F32.PACK_AB_MERGE_C R15, RZ, R15, RZ ;  /* 0x0000000fff0f723e */ /* 0x000fe200048060ff */
[----:B------:R0:W-:Y:S01]  /*d830*/  @!P2 STG.E.U8 desc[UR14][R26.64+0x79], R163 ;  /* 0x000079a31a00a986 */ /* 0x0001e2000c10110e */
[C---:B------:R-:W-:Y:S01]  /*d840*/  ISETP.LT.OR P2, PT, R41.reuse, 0xa, !P1 ;  /* 0x0000000a2900780c */ /* 0x040fe20004f41670 */
        /* <DEDUP_REMOVED lines=9> */
[----:B------:R-:W-:Y:S01]  /*d8e0*/  F2FP.SATFINITE.E5M2.F32.PACK_AB_MERGE_C R11, RZ, R11, RZ ;  /* 0x0000000bff0b723e */ /* 0x000fe200048060ff */
[----:B------:R2:W-:Y:S01]  /*d8f0*/  @!P5 STG.E.U8 desc[UR14][R30.64], R33 ;  /* 0x000000211e00d986 */ /* 0x0005e2000c10110e */
[----:B------:R-:W-:Y:S01]  /*d900*/  ISETP.LT.OR P5, PT, R41, 0x9, !P0 ;  /* 0x000000092900780c */ /* 0x000fe200047a1670 */
[----:B------:R-:W-:Y:S01]  /*d910*/  FMUL R5, R5, UR20 ;  /* 0x0000001405057c20 */ /* 0x000fe20008400000 */
[----:B0-----:R-:W-:Y:S01]  /*d920*/  F2FP.SATFINITE.E5M2.F32.PACK_AB_MERGE_C R27, RZ, R156, RZ ;  /* 0x0000009cff1b723e */ /* 0x001fe200048060ff */
[----:B-----5:R-:W-:Y:S01]  /*d930*/  FMUL R0, R0, UR20 ;  /* 0x0000001400007c20 */ /* 0x020fe20008400000 */
[----:B------:R-:W-:Y:S01]  /*d940*/  F2FP.SATFINITE.E5M2.F32.PACK_AB_MERGE_C R9, RZ, R9, RZ ;  /* 0x00000009ff09723e */ /* 0x000fe200048060ff */
[----:B------:R-:W-:Y:S01]  /*d950*/  FMUL R6, R6, UR20 ;  /* 0x0000001406067c20 */ /* 0x000fe20008400000 */
[----:B------:R-:W-:Y:S01]  /*d960*/  F2FP.SATFINITE.E5M2.F32.PACK_AB_MERGE_C R7, RZ, R7, RZ ;  /* 0x00000007ff07723e */ /* 0x000fe200048060ff */
[----:B------:R-:W4:Y:S01]  /*d970*/  LDL.LU R221, [R1+0x14] ;  /* 0x0000140001dd7983 */ /* 0x000f220000300800 */
[----:B-1----:R-:W-:Y:S01]  /*d980*/  F2FP.SATFINITE.E5M2.F32.PACK_AB_MERGE_C R25, RZ, R158, RZ ;  /* 0x0000009eff19723e */ /* 0x002fe200048060ff */
[----:B------:R-:W-:Y:S01]  /*d990*/  FMUL R2, R2, UR20 ;  /* 0x0000001402027c20 */ /* 0x000fe20008400000 */
[----:B------:R-:W-:Y:S01]  /*d9a0*/  F2FP.SATFINITE.E5M2.F32.PACK_AB_MERGE_C R5, RZ, R5, RZ ;  /* 0x00000005ff05723e */ /* 0x000fe200048060ff */
[----:B------:R-:W-:Y:S01]  /*d9b0*/  @!P6 STG.E.U8 desc[UR14][R30.64+0x1], R159 ;  /* 0x0000019f1e00e986 */ /* 0x000fe2000c10110e */
[----:B------:R-:W-:Y:S01]  /*d9c0*/  ISETP.LT.OR P6, PT, R41, 0xa, !P0 ;  /* 0x0000000a2900780c */ /* 0x000fe200047c1670 */
[----:B------:R-:W-:Y:S01]  /*d9d0*/  FMUL R3, R3, UR20 ;  /* 0x0000001403037c20 */ /* 0x000fe20008400000 */
[----:B--2---:R-:W-:Y:S01]  /*d9e0*/  F2FP.SATFINITE.E5M2.F32.PACK_AB_MERGE_C R33, RZ, R152, RZ ;  /* 0x00000098ff21723e */ /* 0x004fe200048060ff */
[----:B------:R-:W-:Y:S01]  /*d9f0*/  @!P2 STG.E.U8 desc[UR14][R28.64+0x9], R157 ;  /* 0x0000099d1c00a986 */ /* 0x000fe2000c10110e */
[----:B------:R-:W-:Y:S01]  /*da00*/  ISETP.LT.OR P2, PT, R41, 0x12, !P1 ;  /* 0x000000122900780c */ /* 0x000fe20004f41670 */
[----:B------:R-:W-:-:S02]  /*da10*/  FMUL R4, R4, UR20 ;  /* 0x0000001404047c20 */ /* 0x000fc40008400000 */
[----:B------:R0:W-:Y:S01]  /*da20*/  @!P3 STG.E.U8 desc[UR14][R28.64+0x8], R25 ;  /* 0x000008191c00b986 */ /* 0x0001e2000c10110e */
[----:B------:R-:W-:-:S03]  /*da30*/  ISETP.LT.OR P3, PT, R41, 0x11, !P1 ;  /* 0x000000112900780c */ /* 0x000fc60004f61670 */
[----:B------:R1:W-:Y:S01]  /*da40*/  @!P5 STG.E.U8 desc[UR14][R30.64+0x8], R27 ;  /* 0x0000081b1e00d986 */ /* 0x0003e2000c10110e */
[----:B------:R-:W-:-:S03]  /*da50*/  ISETP.LT.OR P5, PT, R41, 0x11, !P0 ;  /* 0x000000112900780c */ /* 0x000fc600047a1670 */
[----:B------:R-:W-:Y:S01]  /*da60*/  @!P6 STG.E.U8 desc[UR14][R30.64+0x9], R155 ;  /* 0x0000099b1e00e986 */ /* 0x000fe2000c10110e */
[----:B------:R-:W-:-:S03]  /*da70*/  ISETP.LT.OR P6, PT, R41, 0x12, !P0 ;  /* 0x000000122900780c */ /* 0x000fc600047c1670 */
[----:B------:R-:W-:Y:S01]  /*da80*/  @!P2 STG.E.U8 desc[UR14][R28.64+0x11], R153 ;  /* 0x000011991c00a986 */ /* 0x000fe2000c10110e */
[----:B------:R-:W-:Y:S02]  /*da90*/  ISETP.LT.OR P2, PT, R41, 0x1a, !P1 ;  /* 0x0000001a2900780c */ /* 0x000fe40004f41670 */
[----:B0-----:R-:W-:Y:S01]  /*daa0*/  F2FP.SATFINITE.E5M2.F32.PACK_AB_MERGE_C R25, RZ, R154, RZ ;  /* 0x0000009aff19723e */ /* 0x001fe200048060ff */
[----:B------:R-:W2:Y:S01]  /*dab0*/  LDL.LU R220, [R1+0x18] ;  /* 0x0000180001dc7983 */ /* 0x000ea20000300800 */
[----:B-1----:R-:W-:-:S03]  /*dac0*/  F2FP.SATFINITE.E5M2.F32.PACK_AB_MERGE_C R27, RZ, R20, RZ ;  /* 0x00000014ff1b723e */ /* 0x002fc600048060ff */
[----:B------:R0:W-:Y:S01]  /*dad0*/  @!P3 STG.E.U8 desc[UR14][R28.64+0x10], R25 ;  /* 0x000010191c00b986 */ /* 0x0001e2000c10110e */
[----:B------:R-:W-:-:S03]  /*dae0*/  ISETP.LT.OR P3, PT, R41, 0x19, !P1 ;  /* 0x000000192900780c */ /* 0x000fc60004f61670 */
[----:B------:R-:W-:Y:S01]  /*daf0*/  @!P5 STG.E.U8 desc[UR14][R30.64+0x10], R33 ;  /* 0x000010211e00d986 */ /* 0x000fe2000c10110e */
[----:B------:R-:W-:-:S03]  /*db00*/  ISETP.LT.OR P5, PT, R41, 0x19, !P0 ;  /* 0x000000192900780c */ /* 0x000fc600047a1670 */
[----:B------:R1:W-:Y:S01]  /*db10*/  @!P6 STG.E.U8 desc[UR14][R30.64+0x11], R23 ;  /* 0x000011171e00e986 */ /* 0x0003e2000c10110e */
[----:B------:R-:W-:-:S03]  /*db20*/  ISETP.LT.OR P6, PT, R41, 0x1a, !P0 ;  /* 0x0000001a2900780c */ /* 0x000fc600047c1670 */
[----:B------:R3:W-:Y:S01]  /*db30*/  @!P2 STG.E.U8 desc[UR14][R28.64+0x19], R21 ;  /* 0x000019151c00a986 */ /* 0x0007e2000c10110e */
[C---:B------:R-:W-:Y:S02]  /*db40*/  ISETP.LT.OR P2, PT, R41.reuse, 0x22, !P1 ;  /* 0x000000222900780c */ /* 0x040fe40004f41670 */
[----:B0-----:R-:W-:Y:S01]  /*db50*/  F2FP.SATFINITE.E5M2.F32.PACK_AB_MERGE_C R25, RZ, R22, RZ ;  /* 0x00000016ff19723e */ /* 0x001fe200048060ff */
[----:B------:R-:W2:Y:S04]  /*db60*/  LDL.LU R222, [R1+0x1c] ;  /* 0x00001c0001de7983 */ /* 0x000ea80000300800 */
[----:B------:R-:W-:Y:S01]  /*db70*/  @!P3 STG.E.U8 desc[UR14][R28.64+0x18], R25 ;  /* 0x000018191c00b986 */ /* 0x000fe2000c10110e */
[C---:B------:R-:W-:Y:S02]  /*db80*/  ISETP.LT.OR P3, PT, R41.reuse, 0x21, !P1 ;  /* 0x000000212900780c */ /* 0x040fe40004f61670 */
[----:B-1----:R-:W-:Y:S01]  /*db90*/  F2FP.SATFINITE.E5M2.F32.PACK_AB_MERGE_C R23, RZ, R18, RZ ;  /* 0x00000012ff17723e */ /* 0x002fe200048060ff */
[----:B------:R-:W-:Y:S01]  /*dba0*/  @!P5 STG.E.U8 desc[UR14][R30.64+0x18], R27 ;  /* 0x0000181b1e00d986 */ /* 0x000fe2000c10110e */
[----:B------:R-:W-:-:S02]  /*dbb0*/  ISETP.LT.OR P5, PT, R41, 0x21, !P0 ;  /* 0x000000212900780c */ /* 0x000fc400047a1670 */
[----:B---3--:R-:W-:Y:S01]  /*dbc0*/  F2FP.SATFINITE.E5M2.F32.PACK_AB_MERGE_C R21, RZ, R16, RZ ;  /* 0x00000010ff15723e */ /* 0x008fe200048060ff */
[----:B------:R0:W-:Y:S01]  /*dbd0*/  @!P6 STG.E.U8 desc[UR14][R30.64+0x19], R19 ;  /* 0x000019131e00e986 */ /* 0x0001e2000c10110e */
[----:B------:R-:W-:-:S03]  /*dbe0*/  ISETP.LT.OR P6, PT, R41, 0x22, !P0 ;  /* 0x000000222900780c */ /* 0x000fc600047c1670 */
[----:B------:R1:W-:Y:S01]  /*dbf0*/  @!P2 STG.E.U8 desc[UR14][R28.64+0x21], R17 ;  /* 0x000021111c00a986 */ /* 0x0003e2000c10110e */
[----:B------:R-:W-:-:S03]  /*dc00*/  ISETP.LT.OR P2, PT, R41, 0x2a, !P1 ;  /* 0x0000002a2900780c */ /* 0x000fc60004f41670 */
[----:B------:R-:W-:Y:S01]  /*dc10*/  @!P3 STG.E.U8 desc[UR14][R28.64+0x20], R23 ;  /* 0x000020171c00b986 */ /* 0x000fe2000c10110e */
[----:B------:R-:W-:-:S03]  /*dc20*/  ISETP.LT.OR P3, PT, R41, 0x29, !P1 ;  /* 0x000000292900780c */ /* 0x000fc60004f61670 */
[----:B------:R-:W-:Y:S01]  /*dc30*/  @!P5 STG.E.U8 desc[UR14][R30.64+0x20], R21 ;  /* 0x000020151e00d986 */ /* 0x000fe2000c10110e */
[C---:B------:R-:W-:Y:S02]  /*dc40*/  ISETP.LT.OR P5, PT, R41.reuse, 0x29, !P0 ;  /* 0x000000292900780c */ /* 0x040fe400047a1670 */
[----:B0-----:R-:W-:Y:S01]  /*dc50*/  F2FP.SATFINITE.E5M2.F32.PACK_AB_MERGE_C R19, RZ, R14, RZ ;  /* 0x0000000eff13723e */ /* 0x001fe200048060ff */
[----:B------:R0:W-:Y:S01]  /*dc60*/  @!P6 STG.E.U8 desc[UR14][R30.64+0x21], R15 ;  /* 0x0000210f1e00e986 */ /* 0x0001e2000c10110e */
[C---:B------:R-:W-:Y:S02]  /*dc70*/  ISETP.LT.OR P6, PT, R41.reuse, 0x2a, !P0 ;  /* 0x0000002a2900780c */ /* 0x040fe400047c1670 */
[----:B-1----:R-:W-:Y:S01]  /*dc80*/  F2FP.SATFINITE.E5M2.F32.PACK_AB_MERGE_C R17, RZ, R12, RZ ;  /* 0x0000000cff11723e */ /* 0x002fe200048060ff */
        /* <DEDUP_REMOVED lines=15> */
[----:B0-----:R-:W-:Y:S02]  /*dd80*/  F2FP.SATFINITE.E5M2.F32.PACK_AB_MERGE_C R11, RZ, R6, RZ ;  /* 0x00000006ff0b723e */ /* 0x001fe400048060ff */
[C---:B------:R-:W-:Y:S01]  /*dd90*/  ISETP.LT.OR P5, PT, R41.reuse, 0x39, !P0 ;  /* 0x000000392900780c */ /* 0x040fe200047a1670 */
[----:B------:R0:W-:Y:S01]  /*dda0*/  @!P6 STG.E.U8 desc[UR14][R30.64+0x31], R7 ;  /* 0x000031071e00e986 */ /* 0x0001e2000c10110e */
[----:B-1----:R-:W-:Y:S02]  /*ddb0*/  F2FP.SATFINITE.E5M2.F32.PACK_AB_MERGE_C R9, RZ, R4, RZ ;  /* 0x00000004ff09723e */ /* 0x002fe400048060ff */
[----:B------:R-:W-:Y:S01]  /*ddc0*/  ISETP.LT.OR P6, PT, R41, 0x3a, !P0 ;  /* 0x0000003a2900780c */ /* 0x000fe200047c1670 */
[----:B------:R1:W-:Y:S04]  /*ddd0*/  @!P2 STG.E.U8 desc[UR14][R28.64+0x39], R5 ;  /* 0x000039051c00a986 */ /* 0x0003e8000c10110e */
[----:B------:R3:W-:Y:S01]  /*dde0*/  @!P3 STG.E.U8 desc[UR14][R28.64+0x38], R11 ;  /* 0x0000380b1c00b986 */ /* 0x0007e2000c10110e */
[----:B------:R-:W-:Y:S01]  /*ddf0*/  FMUL R4, R227, UR20 ;  /* 0x00000014e3047c20 */ /* 0x000fe20008400000 */
[----:B------:R-:W-:-:S02]  /*de00*/  ISETP.LT.OR P3, PT, R41, 0x41, !P1 ;  /* 0x000000412900780c */ /* 0x000fc40004f61670 */
[----:B0-----:R-:W-:Y:S02]  /*de10*/  F2FP.SATFINITE.E5M2.F32.PACK_AB_MERGE_C R7, RZ, R3, RZ ;  /* 0x00000003ff07723e */ /* 0x001fe400048060ff */
[----:B-1----:R-:W-:Y:S01]  /*de20*/  F2FP.SATFINITE.E5M2.F32.PACK_AB_MERGE_C R5, RZ, R0, RZ ;  /* 0x00000000ff05723e */ /* 0x002fe200048060ff */
[----:B------:R-:W-:Y:S01]  /*de30*/  FMUL R0, R223, UR20 ;  /* 0x00000014df007c20 */ /* 0x000fe20008400000 */
[----:B------:R-:W-:Y:S01]  /*de40*/  ISETP.LT.OR P2, PT, R41, 0x42, !P1 ;  /* 0x000000422900780c */ /* 0x000fe20004f41670 */
[----:B------:R-:W2:Y:S01]  /*de50*/  LDL.LU R223, [R1+0x20] ;  /* 0x0000200001df7983 */ /* 0x000ea20000300800 */
[----:B---3--:R-:W-:Y:S02]  /*de60*/  F2FP.SATFINITE.E5M2.F32.PACK_AB_MERGE_C R11, RZ, R2, RZ ;  /* 0x00000002ff0b723e */ /* 0x008fe400048060ff */
[----:B------:R-:W-:Y:S01]  /*de70*/  F2FP.SATFINITE.E5M2.F32.PACK_AB_MERGE_C R13, RZ, R0, RZ ;  /* 0x00000000ff0d723e */ /* 0x000fe200048060ff */
[----:B----4-:R-:W-:Y:S01]  /*de80*/  FMUL R0, R225, UR20 ;  /* 0x00000014e1007c20 */ /* 0x010fe20008400000 */
[----:B------:R-:W-:Y:S01]  /*de90*/  FMUL R2, R224, UR20 ;  /* 0x00000014e0027c20 */ /* 0x000fe20008400000 */
[----:B------:R-:W3:Y:S04]  /*dea0*/  LDL.LU R225, [R1+0x24] ;  /* 0x0000240001e17983 */ /* 0x000ee80000300800 */
[----:B------:R-:W4:Y:S01]  /*deb0*/  LDL.LU R224, [R1+0x28] ;  /* 0x0000280001e07983 */ /* 0x000f220000300800 */
[----:B------:R-:W-:-:S03]  /*dec0*/  FMUL R3, R226, UR20 ;  /* 0x00000014e2037c20 */ /* 0x000fc60008400000 */
[----:B------:R-:W4:Y:S04]  /*ded0*/  LDL.LU R226, [R1+0x2c] ;  /* 0x00002c0001e27983 */ /* 0x000f280000300800 */
[----:B------:R-:W4:Y:S04]  /*dee0*/  LDL.LU R227, [R1+0x30] ;  /* 0x0000300001e37983 */ /* 0x000f280000300800 */
[----:B------:R-:W-:Y:S01]  /*def0*/  @!P5 STG.E.U8 desc[UR14][R30.64+0x38], R9 ;  /* 0x000038091e00d986 */ /* 0x000fe2000c10110e */
[----:B------:R-:W-:-:S03]  /*df00*/  ISETP.LT.OR P5, PT, R41, 0x41, !P0 ;  /* 0x000000412900780c */ /* 0x000fc600047a1670 */
[----:B------:R0:W-:Y:S01]  /*df10*/  @!P6 STG.E.U8 desc[UR14][R30.64+0x39], R7 ;  /* 0x000039071e00e986 */ /* 0x0001e2000c10110e */
[----:B------:R-:W-:-:S03]  /*df20*/  ISETP.LT.OR P6, PT, R41, 0x42, !P0 ;  /* 0x000000422900780c */ /* 0x000fc600047c1670 */
[----:B------:R-:W-:Y:S01]  /*df30*/  @!P3 STG.E.U8 desc[UR14][R28.64+0x40], R11 ;  /* 0x0000400b1c00b986 */ /* 0x000fe2000c10110e */
[----:B------:R-:W-:-:S03]  /*df40*/  ISETP.LT.OR P3, PT, R41, 0x49, !P1 ;  /* 0x000000492900780c */ /* 0x000fc60004f61670 */
[----:B------:R1:W-:Y:S01]  /*df50*/  @!P2 STG.E.U8 desc[UR14][R28.64+0x41], R5 ;  /* 0x000041051c00a986 */ /* 0x0003e2000c10110e */
[----:B0-----:R-:W-:-:S03]  /*df60*/  F2FP.SATFINITE.E5M2.F32.PACK_AB_MERGE_C R7, RZ, R0, RZ ;  /* 0x00000000ff07723e */ /* 0x001fc600048060ff */
[----:B------:R-:W-:Y:S01]  /*df70*/  @!P5 STG.E.U8 desc[UR14][R30.64+0x40], R13 ;  /* 0x0000400d1e00d986 */ /* 0x000fe2000c10110e */
[C---:B------:R-:W-:Y:S02]  /*df80*/  ISETP.LT.OR P2, PT, R41.reuse, 0x4a, !P1 ;  /* 0x0000004a2900780c */ /* 0x040fe40004f41670 */
[----:B-1----:R-:W-:Y:S01]  /*df90*/  F2FP.SATFINITE.E5M2.F32.PACK_AB_MERGE_C R5, RZ, R2, RZ ;  /* 0x00000002ff05723e */ /* 0x002fe200048060ff */
[----:B------:R0:W-:Y:S01]  /*dfa0*/  @!P6 STG.E.U8 desc[UR14][R30.64+0x41], R7 ;  /* 0x000041071e00e986 */ /* 0x0001e2000c10110e */
[C---:B------:R-:W-:Y:S02]  /*dfb0*/  ISETP.LT.OR P5, PT, R41.reuse, 0x49, !P0 ;  /* 0x000000492900780c */ /* 0x040fe400047a1670 */
[C---:B------:R-:W-:Y:S01]  /*dfc0*/  ISETP.LT.OR P6, PT, R41.reuse, 0x4a, !P0 ;  /* 0x0000004a2900780c */ /* 0x040fe200047c1670 */
[----:B------:R1:W-:Y:S01]  /*dfd0*/  @!P3 STG.E.U8 desc[UR14][R28.64+0x48], R5 ;  /* 0x000048051c00b986 */ /* 0x0003e2000c10110e */
[----:B------:R-:W-:Y:S02]  /*dfe0*/  ISETP.LT.OR P3, PT, R41, 0x51, !P1 ;  /* 0x000000512900780c */ /* 0x000fe40004f61670 */
[----:B------:R-:W-:-:S02]  /*dff0*/  F2FP.SATFINITE.E5M2.F32.PACK_AB_MERGE_C R9, RZ, R3, RZ ;  /* 0x00000003ff09723e */ /* 0x000fc400048060ff */
[----:B------:R-:W-:-:S03]  /*e000*/  F2FP.SATFINITE.E5M2.F32.PACK_AB_MERGE_C R11, RZ, R4, RZ ;  /* 0x00000004ff0b723e */ /* 0x000fc600048060ff */
[----:B------:R1:W-:Y:S04]  /*e010*/  @!P2 STG.E.U8 desc[UR14][R28.64+0x49], R9 ;  /* 0x000049091c00a986 */ /* 0x0003e8000c10110e */
[----:B------:R-:W-:Y:S01]  /*e020*/  @!P5 STG.E.U8 desc[UR14][R30.64+0x48], R11 ;  /* 0x0000480b1e00d986 */ /* 0x000fe2000c10110e */
[----:B------:R-:W-:-:S03]  /*e030*/  FMUL R0, R221, UR20 ;  /* 0x00000014dd007c20 */ /* 0x000fc60008400000 */
[----:B------:R-:W4:Y:S02]  /*e040*/  LDL.LU R221, [R1+0x34] ;  /* 0x0000340001dd7983 */ /* 0x000f240000300800 */
[----:B0-----:R-:W-:-:S05]  /*e050*/  F2FP.SATFINITE.E5M2.F32.PACK_AB_MERGE_C R7, RZ, R0, RZ ;  /* 0x00000000ff07723e */ /* 0x001fca00048060ff */
[----:B------:R-:W-:Y:S01]  /*e060*/  @!P6 STG.E.U8 desc[UR14][R30.64+0x49], R7 ;  /* 0x000049071e00e986 */ /* 0x000fe2000c10110e */
[----:B--2---:R-:W-:-:S03]  /*e070*/  FMUL R2, R220, UR20 ;  /* 0x00000014dc027c20 */ /* 0x004fc60008400000 */
[----:B------:R-:W2:Y:S02]  /*e080*/  LDL.LU R220, [R1+0x38] ;  /* 0x0000380001dc7983 */ /* 0x000ea40000300800 */
[----:B-1----:R-:W-:-:S05]  /*e090*/  F2FP.SATFINITE.E5M2.F32.PACK_AB_MERGE_C R5, RZ, R2, RZ ;  /* 0x00000002ff05723e */ /* 0x002fca00048060ff */
[----:B------:R0:W-:Y:S01]  /*e0a0*/  @!P3 STG.E.U8 desc[UR14][R28.64+0x50], R5 ;  /* 0x000050051c00b986 */ /* 0x0001e2000c10110e */
[----:B------:R-:W-:-:S03]  /*e0b0*/  FMUL R3, R222, UR20 ;  /* 0x00000014de037c20 */ /* 0x000fc60008400000 */
[----:B------:R-:W2:Y:S02]  /*e0c0*/  LDL.LU R222, [R1+0x3c] ;  /* 0x00003c0001de7983 */ /* 0x000ea40000300800 */
[----:B------:R-:W-:Y:S01]  /*e0d0*/  F2FP.SATFINITE.E5M2.F32.PACK_AB_MERGE_C R9, RZ, R3, RZ ;  /* 0x00000003ff09723e */ /* 0x000fe200048060ff */
[----:B------:R-:W-:Y:S02]  /*e0e0*/  FMUL R0, R223, UR20 ;  /* 0x00000014df007c20 */ /* 0x000fe40008400000 */
[----:B------:R-:W2:Y:S03]  /*e0f0*/  LDL.LU R223, [R1+0x40] ;  /* 0x0000400001df7983 */ /* 0x000ea60000300800 */
[----:B------:R-:W-:Y:S01]  /*e100*/  F2FP.SATFINITE.E5M2.F32.PACK_AB_MERGE_C R13, RZ, R0, RZ ;  /* 0x00000000ff0d723e */ /* 0x000fe200048060ff */
[----:B---3--:R-:W-:Y:S02]  /*e110*/  FMUL R2, R225, UR20 ;  /* 0x00000014e1027c20 */ /* 0x008fe40008400000 */
[----:B------:R-:W3:Y:S01]  /*e120*/  LDL.LU R225, [R1+0x44] ;  /* 0x0000440001e17983 */ /* 0x000ee20000300800 */
[----:B----4-:R-:W-:-:S03]  /*e130*/  FMUL R0, R224, UR20 ;  /* 0x00000014e0007c20 */ /* 0x010fc60008400000 */
[----:B------:R-:W4:Y:S01]  /*e140*/  LDL.LU R224, [R1+0x48] ;  /* 0x0000480001e07983 */ /* 0x000f220000300800 */
[----:B------:R-:W-:Y:S01]  /*e150*/  FMUL R3, R226, UR20 ;  /* 0x00000014e2037c20 */ /* 0x000fe20008400000 */
[----:B0-----:R-:W-:Y:S02]  /*e160*/  F2FP.SATFINITE.E5M2.F32.PACK_AB_MERGE_C R5, RZ, R0, RZ ;  /* 0x00000000ff05723e */ /* 0x001fe400048060ff */
[----:B------:R-:W4:Y:S01]  /*e170*/  LDL.LU R226, [R1+0x4c] ;  /* 0x00004c0001e27983 */ /* 0x000f220000300800 */
[----:B------:R-:W-:-:S03]  /*e180*/  FMUL R0, R227, UR20 ;  /* 0x00000014e3007c20 */ /* 0x000fc60008400000 */
[----:B------:R-:W4:Y:S01]  /*e190*/  LDL.LU R227, [R1+0x50] ;  /* 0x0000500001e37983 */ /* 0x000f220000300800 */
[C---:B------:R-:W-:Y:S02]  /*e1a0*/  ISETP.LT.OR P2, PT, R41.reuse, 0x52, !P1 ;  /* 0x000000522900780c */ /* 0x040fe40004f41670 */
[C---:B------:R-:W-:Y:S01]  /*e1b0*/  ISETP.LT.OR P6, PT, R41.reuse, 0x52, !P0 ;  /* 0x000000522900780c */ /* 0x040fe200047c1670 */
[----:B------:R-:W4:Y:S01]  /*e1c0*/  LDL.LU R219, [R1+0x54] ;  /* 0x0000540001db7983 */ /* 0x000f220000300800 */
[C---:B------:R-:W-:Y:S02]  /*e1d0*/  ISETP.LT.OR P5, PT, R41.reuse, 0x51, !P0 ;  /* 0x000000512900780c */ /* 0x040fe400047a1670 */
[----:B------:R-:W-:Y:S02]  /*e1e0*/  ISETP.LT.OR P3, PT, R41, 0x59, !P1 ;  /* 0x000000592900780c */ /* 0x000fe40004f61670 */
[----:B------:R-:W-:Y:S02]  /*e1f0*/  F2FP.SATFINITE.E5M2.F32.PACK_AB_MERGE_C R7, RZ, R2, RZ ;  /* 0x00000002ff07723e */ /* 0x000fe400048060ff */
[----:B------:R-:W-:-:S03]  /*e200*/  F2FP.SATFINITE.E5M2.F32.PACK_AB_MERGE_C R11, RZ, R0, RZ ;  /* 0x00000000ff0b723e */ /* 0x000fc600048060ff */
[----:B------:R0:W-:Y:S01]  /*e210*/  @!P2 STG.E.U8 desc[UR14][R28.64+0x51], R9 ;  /* 0x000051091c00a986 */ /* 0x0001e2000c10110e */
[----:B------:R-:W-:-:S03]  /*e220*/  ISETP.LT.OR P2, PT, R41, 0x5a, !P1 ;  /* 0x0000005a2900780c */ /* 0x000fc60004f41670 */
[----:B------:R-:W-:Y:S01]  /*e230*/  @!P6 STG.E.U8 desc[UR14][R30.64+0x51], R7 ;  /* 0x000051071e00e986 */ /* 0x000fe2000c10110e */
[----:B------:R-:W-:-:S03]  /*e240*/  ISETP.LT.OR P6, PT, R41, 0x5a, !P0 ;  /* 0x0000005a2900780c */ /* 0x000fc600047c1670 */
[----:B------:R-:W-:Y:S01]  /*e250*/  @!P5 STG.E.U8 desc[UR14][R30.64+0x50], R13 ;  /* 0x0000500d1e00d986 */ /* 0x000fe2000c10110e */
[----:B0-----:R-:W-:-:S03]  /*e260*/  F2FP.SATFINITE.E5M2.F32.PACK_AB_MERGE_C R9, RZ, R3, RZ ;  /* 0x00000003ff09723e */ /* 0x001fc600048060ff */
[----:B------:R0:W-:Y:S04]  /*e270*/  @!P3 STG.E.U8 desc[UR14][R28.64+0x58], R5 ;  /* 0x000058051c00b986 */ /* 0x0001e8000c10110e */
[----:B------:R1:W-:Y:S01]  /*e280*/  @!P2 STG.E.U8 desc[UR14][R28.64+0x59], R9 ;  /* 0x000059091c00a986 */ /* 0x0003e2000c10110e */
[----:B------:R-:W-:-:S03]  /*e290*/  FMUL R0, R221, UR20 ;  /* 0x00000014dd007c20 */ /* 0x000fc60008400000 */
[----:B------:R-:W4:Y:S02]  /*e2a0*/  LDL.LU R221, [R1+0x58] ;  /* 0x0000580001dd7983 */ /* 0x000f240000300800 */
[----:B0-----:R-:W-:-:S05]  /*e2b0*/  F2FP.SATFINITE.E5M2.F32.PACK_AB_MERGE_C R5, RZ, R0, RZ ;  /* 0x00000000ff05723e */ /* 0x001fca00048060ff */
[----:B------:R0:W-:Y:S01]  /*e2c0*/  @!P6 STG.E.U8 desc[UR14][R30.64+0x59], R5 ;  /* 0x000059051e00e986 */ /* 0x0001e2000c10110e */
[----:B--2---:R-:W-:-:S03]  /*e2d0*/  FMUL R2, R220, UR20 ;  /* 0x00000014dc027c20 */ /* 0x004fc60008400000 */
[----:B------:R-:W2:Y:S02]  /*e2e0*/  LDL.LU R220, [R1+0x5c] ;  /* 0x00005c0001dc7983 */ /* 0x000ea40000300800 */
[----:B------:R-:W-:Y:S01]  /*e2f0*/  F2FP.SATFINITE.E5M2.F32.PACK_AB_MERGE_C R7, RZ, R2, RZ ;  /* 0x00000002ff07723e */ /* 0x000fe200048060ff */
[----:B------:R-:W-:Y:S02]  /*e300*/  FMUL R3, R222, UR20 ;  /* 0x00000014de037c20 */ /* 0x000fe40008400000 */
[----:B------:R-:W2:Y:S03]  /*e310*/  LDL.LU R222, [R1+0x60] ;  /* 0x0000600001de7983 */ /* 0x000ea60000300800 */
[----:B-1----:R-:W-:Y:S01]  /*e320*/  F2FP.SATFINITE.E5M2.F32.PACK_AB_MERGE_C R9, RZ, R3, RZ ;  /* 0x00000003ff09723e */ /* 0x002fe200048060ff */
[----:B------:R-:W-:Y:S02]  /*e330*/  FMUL R4, R223, UR20 ;  /* 0x00000014df047c20 */ /* 0x000fe40008400000 */
[----:B------:R-:W2:Y:S01]  /*e340*/  LDL.LU R223, [R1+0x64] ;  /* 0x0000640001df7983 */ /* 0x000ea20000300800 */
[----:B---3--:R-:W-:-:S03]  /*e350*/  FMUL R0, R225, UR20 ;  /* 0x00000014e1007c20 */ /* 0x008fc60008400000 */
[----:B------:R-:W3:Y:S01]  /*e360*/  LDL.LU R225, [R1+0x68] ;  /* 0x0000680001e17983 */ /* 0x000ee20000300800 */
[----:B----4-:R-:W-:Y:S01]  /*e370*/  FMUL R2, R224, UR20 ;  /* 0x00000014e0027c20 */ /* 0x010fe20008400000 */
[----:B0-----:R-:W-:Y:S02]  /*e380*/  F2FP.SATFINITE.E5M2.F32.PACK_AB_MERGE_C R5, RZ, R0, RZ ;  /* 0x00000000ff05723e */ /* 0x001fe400048060ff */
[----:B------:R-:W4:Y:S01]  /*e390*/  LDL.LU R224, [R1+0x6c] ;  /* 0x00006c0001e07983 */ /* 0x000f220000300800 */
[----:B------:R-:W-:-:S03]  /*e3a0*/  FMUL R3, R226, UR20 ;  /* 0x00000014e2037c20 */ /* 0x000fc60008400000 */
[----:B------:R-:W4:Y:S01]  /*e3b0*/  LDL.LU R226, [R1+0x70] ;  /* 0x0000700001e27983 */ /* 0x000f220000300800 */
[----:B------:R-:W-:-:S03]  /*e3c0*/  FMUL R0, R227, UR20 ;  /* 0x00000014e3007c20 */ /* 0x000fc60008400000 */
[----:B------:R-:W4:Y:S01]  /*e3d0*/  LDL.LU R227, [R1+0x74] ;  /* 0x0000740001e37983 */ /* 0x000f220000300800 */
[C---:B------:R-:W-:Y:S02]  /*e3e0*/  ISETP.LT.OR P5, PT, R41.reuse, 0x59, !P0 ;  /* 0x000000592900780c */ /* 0x040fe400047a1670 */
[C---:B------:R-:W-:Y:S02]  /*e3f0*/  ISETP.LT.OR P2, PT, R41.reuse, 0x62, !P1 ;  /* 0x000000622900780c */ /* 0x040fe40004f41670 */
[C---:B------:R-:W-:Y:S02]  /*e400*/  ISETP.LT.OR P3, PT, R41.reuse, 0x61, !P1 ;  /* 0x000000612900780c */ /* 0x040fe40004f61670 */
[----:B------:R-:W-:-:S07]  /*e410*/  ISETP.LT.OR P6, PT, R41, 0x62, !P0 ;  /* 0x000000622900780c */ /* 0x000fce00047c1670 */
[----:B------:R-:W-:Y:S01]  /*e420*/  @!P5 STG.E.U8 desc[UR14][R30.64+0x58], R11 ;  /* 0x0000580b1e00d986 */ /* 0x000fe2000c10110e */
[----:B------:R-:W-:-:S03]  /*e430*/  ISETP.LT.OR P5, PT, R41, 0x61, !P0 ;  /* 0x000000612900780c */ /* 0x000fc600047a1670 */
[----:B------:R0:W-:Y:S01]  /*e440*/  @!P2 STG.E.U8 desc[UR14][R28.64+0x61], R9 ;  /* 0x000061091c00a986 */ /* 0x0001e2000c10110e */
[----:B------:R-:W-:-:S03]  /*e450*/  ISETP.LT.OR P2, PT, R41, 0x6a, !P1 ;  /* 0x0000006a2900780c */ /* 0x000fc60004f41670 */
[----:B------:R1:W-:Y:S01]  /*e460*/  @!P3 STG.E.U8 desc[UR14][R28.64+0x60], R7 ;  /* 0x000060071c00b986 */ /* 0x0003e2000c10110e */
[----:B------:R-:W-:Y:S02]  /*e470*/  ISETP.LT.OR P3, PT, R41, 0x69, !P1 ;  /* 0x000000692900780c */ /* 0x000fe40004f61670 */
[----:B------:R-:W-:Y:S01]  /*e480*/  F2FP.SATFINITE.E5M2.F32.PACK_AB_MERGE_C R13, RZ, R4, RZ ;  /* 0x00000004ff0d723e */ /* 0x000fe200048060ff */
[----:B------:R1:W-:Y:S01]  /*e490*/  @!P6 STG.E.U8 desc[UR14][R30.64+0x61], R5 ;  /* 0x000061051e00e986 */ /* 0x0003e2000c10110e */
[----:B0-----:R-:W-:-:S03]  /*e4a0*/  F2FP.SATFINITE.E5M2.F32.PACK_AB_MERGE_C R9, RZ, R3, RZ ;  /* 0x00000003ff09723e */ /* 0x001fc600048060ff */
[----:B------:R-:W-:Y:S01]  /*e4b0*/  @!P5 STG.E.U8 desc[UR14][R30.64+0x60], R13 ;  /* 0x0000600d1e00d986 */ /* 0x000fe2000c10110e */
[----:B-1----:R-:W-:-:S03]  /*e4c0*/  F2FP.SATFINITE.E5M2.F32.PACK_AB_MERGE_C R7, RZ, R2, RZ ;  /* 0x00000002ff07723e */ /* 0x002fc600048060ff */
[----:B------:R-:W-:Y:S01]  /*e4d0*/  @!P2 STG.E.U8 desc[UR14][R28.64+0x69], R9 ;  /* 0x000069091c00a986 */ /* 0x000fe2000c10110e */
[C---:B------:R-:W-:Y:S02]  /*e4e0*/  ISETP.LT.OR P5, PT, R41.reuse, 0x69, !P0 ;  /* 0x000000692900780c */ /* 0x040fe400047a1670 */
[C---:B------:R-:W-:Y:S01]  /*e4f0*/  ISETP.LT.OR P6, PT, R41.reuse, 0x6a, !P0 ;  /* 0x0000006a2900780c */ /* 0x040fe200047c1670 */
[----:B------:R0:W-:Y:S01]  /*e500*/  @!P3 STG.E.U8 desc[UR14][R28.64+0x68], R7 ;  /* 0x000068071c00b986 */ /* 0x0001e2000c10110e */
[----:B------:R-:W-:Y:S01]  /*e510*/  ISETP.LT.OR P2, PT, R41, 0x72, !P1 ;  /* 0x000000722900780c */ /* 0x000fe20004f41670 */
[----:B------:R-:W-:Y:S01]  /*e520*/  FMUL R2, R219, UR20 ;  /* 0x00000014db027c20 */ /* 0x000fe20008400000 */
[----:B------:R-:W-:Y:S02]  /*e530*/  ISETP.LT.OR P3, PT, R41, 0x71, !P1 ;  /* 0x000000712900780c */ /* 0x000fe40004f61670 */
[----:B------:R-:W-:Y:S02]  /*e540*/  F2FP.SATFINITE.E5M2.F32.PACK_AB_MERGE_C R11, RZ, R0, RZ ;  /* 0x00000000ff0b723e */ /* 0x000fe400048060ff */
[----:B------:R-:W-:-:S03]  /*e550*/  F2FP.SATFINITE.E5M2.F32.PACK_AB_MERGE_C R5, RZ, R2, RZ ;  /* 0x00000002ff05723e */ /* 0x000fc600048060ff */
[----:B------:R-:W-:Y:S01]  /*e560*/  @!P5 STG.E.U8 desc[UR14][R30.64+0x68], R11 ;  /* 0x0000680b1e00d986 */ /* 0x000fe2000c10110e */
[----:B------:R-:W-:-:S03]  /*e570*/  ISETP.LT.OR P5, PT, R41, 0x71, !P0 ;  /* 0x000000712900780c */ /* 0x000fc600047a1670 */
[----:B------:R-:W-:Y:S01]  /*e580*/  @!P6 STG.E.U8 desc[UR14][R30.64+0x69], R5 ;  /* 0x000069051e00e986 */ /* 0x000fe2000c10110e */
[----:B------:R-:W-:Y:S01]  /*e590*/  ISETP.LT.OR P6, PT, R41, 0x72, !P0 ;  /* 0x000000722900780c */ /* 0x000fe200047c1670 */
[----:B------:R-:W-:-:S05]  /*e5a0*/  FMUL R0, R221, UR20 ;  /* 0x00000014dd007c20 */ /* 0x000fca0008400000 */
[----:B0-----:R-:W-:-:S05]  /*e5b0*/  F2FP.SATFINITE.E5M2.F32.PACK_AB_MERGE_C R7, RZ, R0, RZ ;  /* 0x00000000ff07723e */ /* 0x001fca00048060ff */
[----:B------:R0:W-:Y:S01]  /*e5c0*/  @!P3 STG.E.U8 desc[UR14][R28.64+0x70], R7 ;  /* 0x000070071c00b986 */ /* 0x0001e2000c10110e */
[C---:B------:R-:W-:Y:S02]  /*e5d0*/  ISETP.LT.OR P3, PT, R41.reuse, 0x79, !P0 ;  /* 0x000000792900780c */ /* 0x040fe40004761670 */
[----:B------:R-:W-:Y:S01]  /*e5e0*/  ISETP.LT.OR P0, PT, R41, 0x7a, !P0 ;  /* 0x0000007a2900780c */ /* 0x000fe20004701670 */
[----:B--2---:R-:W-:-:S05]  /*e5f0*/  FMUL R3, R220, UR20 ;  /* 0x00000014dc037c20 */ /* 0x004fca0008400000 */
[----:B------:R-:W-:-:S05]  /*e600*/  F2FP.SATFINITE.E5M2.F32.PACK_AB_MERGE_C R9, RZ, R3, RZ ;  /* 0x00000003ff09723e */ /* 0x000fca00048060ff */
[----:B------:R1:W-:Y:S01]  /*e610*/  @!P2 STG.E.U8 desc[UR14][R28.64+0x71], R9 ;  /* 0x000071091c00a986 */ /* 0x0003e2000c10110e */
[C---:B------:R-:W-:Y:S02]  /*e620*/  ISETP.LT.OR P2, PT, R41.reuse, 0x79, !P1 ;  /* 0x000000792900780c */ /* 0x040fe40004f41670 */
[----:B------:R-:W-:Y:S01]  /*e630*/  ISETP.LT.OR P1, PT, R41, 0x7a, !P1 ;  /* 0x0000007a2900780c */ /* 0x000fe20004f21670 */
[----:B------:R-:W-:-:S05]  /*e640*/  FMUL R0, R222, UR20 ;  /* 0x00000014de007c20 */ /* 0x000fca0008400000 */
[----:B------:R-:W-:-:S05]  /*e650*/  F2FP.SATFINITE.E5M2.F32.PACK_AB_MERGE_C R13, RZ, R0, RZ ;  /* 0x00000000ff0d723e */ /* 0x000fca00048060ff */
[----:B------:R2:W-:Y:S01]  /*e660*/  @!P5 STG.E.U8 desc[UR14][R30.64+0x70], R13 ;  /* 0x0000700d1e00d986 */ /* 0x0005e2000c10110e */
[----:B------:R-:W-:Y:S01]  /*e670*/  FMUL R0, R223, UR20 ;  /* 0x00000014df007c20 */ /* 0x000fe20008400000 */
[----:B---3--:R-:W-:Y:S01]  /*e680*/  FMUL R2, R225, UR20 ;  /* 0x00000014e1027c20 */ /* 0x008fe20008400000 */
[----:B----4-:R-:W-:-:S03]  /*e690*/  FMUL R3, R224, UR20 ;  /* 0x00000014e0037c20 */ /* 0x010fc60008400000 */
[----:B0-----:R-:W-:Y:S01]  /*e6a0*/  F2FP.SATFINITE.E5M2.F32.PACK_AB_MERGE_C R7, RZ, R0, RZ ;  /* 0x00000000ff07723e */ /* 0x001fe200048060ff */
[----:B------:R-:W-:Y:S01]  /*e6b0*/  FMUL R4, R226, UR20 ;  /* 0x00000014e2047c20 */ /* 0x000fe20008400000 */
[----:B------:R-:W-:Y:S01]  /*e6c0*/  FMUL R5, R227, UR20 ;  /* 0x00000014e3057c20 */ /* 0x000fe20008400000 */
[----:B-1----:R-:W-:Y:S02]  /*e6d0*/  F2FP.SATFINITE.E5M2.F32.PACK_AB_MERGE_C R9, RZ, R2, RZ ;  /* 0x00000002ff09723e */ /* 0x002fe400048060ff */
[----:B------:R-:W-:Y:S02]  /*e6e0*/  F2FP.SATFINITE.E5M2.F32.PACK_AB_MERGE_C R3, RZ, R3, RZ ;  /* 0x00000003ff03723e */ /* 0x000fe400048060ff */
[----:B------:R-:W-:Y:S02]  /*e6f0*/  F2FP.SATFINITE.E5M2.F32.PACK_AB_MERGE_C R11, RZ, R4, RZ ;  /* 0x00000004ff0b723e */ /* 0x000fe400048060ff */
[----:B------:R-:W-:Y:S01]  /*e700*/  F2FP.SATFINITE.E5M2.F32.PACK_AB_MERGE_C R5, RZ, R5, RZ ;  /* 0x00000005ff05723e */ /* 0x000fe200048060ff */
[----:B------:R2:W-:Y:S04]  /*e710*/  @!P6 STG.E.U8 desc[UR14][R30.64+0x71], R7 ;  /* 0x000071071e00e986 */ /* 0x0005e8000c10110e */
[----:B------:R2:W-:Y:S04]  /*e720*/  @!P2 STG.E.U8 desc[UR14][R28.64+0x78], R9 ;  /* 0x000078091c00a986 */ /* 0x0005e8000c10110e */
[----:B------:R2:W-:Y:S04]  /*e730*/  @!P1 STG.E.U8 desc[UR14][R28.64+0x79], R3 ;  /* 0x000079031c009986 */ /* 0x0005e8000c10110e */
[----:B------:R2:W-:Y:S04]  /*e740*/  @!P3 STG.E.U8 desc[UR14][R30.64+0x78], R11 ;  /* 0x0000780b1e00b986 */ /* 0x0005e8000c10110e */
[----:B------:R2:W-:Y:S02]  /*e750*/  @!P0 STG.E.U8 desc[UR14][R30.64+0x79], R5 ;  /* 0x000079051e008986 */ /* 0x0005e4000c10110e */
.L_x_295:
[----:B------:R-:W-:Y:S05]  /*e760*/  BSYNC B0 ;  /* 0x0000000000007941 */ /* 0x000fea0003800000 */
.L_x_37:
[----:B0-2---:R-:W2:Y:S04]  /*e770*/  LDL.LU R3, [R1+0x80] ;  /* 0x0000800001037983 */ /* 0x005ea80000300800 */
[----:B-----5:R-:W2:Y:S01]  /*e780*/  LDL.LU R2, [R1+0x84] ;  /* 0x0000840001027983 */ /* 0x020ea20000300800 */
[----:B------:R-:W-:Y:S01]  /*e790*/  ULDC UR6, c[0x0][0xc] ;  /* 0x0000030000067ab9 */ /* 0x000fe20000000800 */
[----:B------:R-:W-:Y:S01]  /*e7a0*/  ULDC UR7, c[0x0][0x10] ;  /* 0x0000040000077ab9 */ /* 0x000fe20000000800 */
[----:B------:R-:W2:Y:S01]  /*e7b0*/  LDC R5, c[0x0][0x14] ;  /* 0x00000500ff057b82 */ /* 0x000ea20000000800 */
[----:B------:R-:W-:Y:S01]  /*e7c0*/  UIMAD.WIDE.U32 UR6, UR6, UR7, URZ ;  /* 0x00000007060672a5 */ /* 0x000fe2000f8e003f */
[----:B------:R-:W-:Y:S01]  /*e7d0*/  PRMT R0, RZ, 0x7610, R0 ;  /* 0x00007610ff007816 */ /* 0x000fe20000000000 */
[----:B------:R-:W-:-:S04]  /*e7e0*/  UMOV UR22, 0xffffffff ;  /* 0xffffffff00167882 */ /* 0x000fc80000000000 */
[----:B--2---:R-:W-:-:S04]  /*e7f0*/  IMAD.WIDE.U32 R2, R5, UR6, R2 ;  /* 0x0000000605027c25 */ /* 0x004fc8000f8e0002 */
[----:B------:R-:W-:Y:S01]  /*e800*/  IMAD R5, R5, UR7, RZ ;  /* 0x0000000705057c24 */ /* 0x000fe2000f8e02ff */
[----:B------:R-:W-:Y:S01]  /*e810*/  ULDC.64 UR6, c[0x0][0x650] ;  /* 0x0001940000067ab9 */ /* 0x000fe20000000a00 */
[----:B------:R-:W-:Y:S01]  /*e820*/  IMAD.MOV.U32 R19, RZ, RZ, R2 ;  /* 0x000000ffff137224 */ /* 0x000fe200078e0002 */
[----:B------:R-:W-:Y:S01]  /*e830*/  ISETP.GE.U32.AND P0, PT, R2, UR6, PT ;  /* 0x0000000602007c0c */ /* 0x000fe2000bf06070 */
[----:B------:R-:W-:Y:S02]  /*e840*/  IMAD.IADD R22, R3, 0x1, R5 ;  /* 0x0000000103167824 */ /* 0x000fe400078e0205 */
[----:B------:R-:W-:-:S03]  /*e850*/  IMAD.MOV.U32 R2, RZ, RZ, -0x1 ;  /* 0xffffffffff027424 */ /* 0x000fc600078e00ff */
[----:B------:R0:W-:Y:S01]  /*e860*/  STL [R1+0x80], R22 ;  /* 0x0000801601007387 */ /* 0x0001e20000100800 */
[----:B------:R-:W-:-:S03]  /*e870*/  ISETP.GE.U32.AND.EX P0, PT, R22, UR7, PT, P0 ;  /* 0x0000000716007c0c */ /* 0x000fc6000bf06100 */
[----:B------:R0:W-:Y:S04]  /*e880*/  STL [R1+0x84], R19 ;  /* 0x0000841301007387 */ /* 0x0001e80000100800 */
[----:B------:R0:W-:Y:S06]  /*e890*/  STL [R1+0x88], R2 ;  /* 0x0000880201007387 */ /* 0x0001ec0000100800 */
[----:B------:R-:W-:Y:S05]  /*e8a0*/  @P0 BRA `(.L_x_296) ;  /* 0x00000004006c0947 */ /* 0x000fea0003800000 */
[----:B------:R-:W2:Y:S01]  /*e8b0*/  S2R R14, SR_CTAID.X ;  /* 0x00000000000e7919 */ /* 0x000ea20000002500 */
[----:B------:R-:W5:Y:S01]  /*e8c0*/  LDC.64 R8, c[0x0][0x628] ;  /* 0x00018a00ff087b82 */ /* 0x000f620000000a00 */
[----:B------:R-:W-:Y:S01]  /*e8d0*/  ULDC UR6, c[0x0][0x150] ;  /* 0x0000540000067ab9 */ /* 0x000fe20000000800 */
[----:B------:R-:W-:Y:S01]  /*e8e0*/  IMAD.MOV.U32 R6, RZ, RZ, R19 ;  /* 0x000000ffff067224 */ /* 0x000fe200078e0013 */
[----:B------:R-:W0:Y:S01]  /*e8f0*/  S2R R16, SR_CTAID.Y ;  /* 0x0000000000107919 */ /* 0x000e220000002600 */
[----:B------:R-:W-:-:S04]  /*e900*/  IMAD.MOV.U32 R7, RZ, RZ, R22 ;  /* 0x000000ffff077224 */ /* 0x000fc800078e0016 */
[----:B------:R-:W0:Y:S08]  /*e910*/  LDC R17, c[0x0][0x144] ;  /* 0x00005100ff117b82 */ /* 0x000e300000000800 */
[----:B------:R-:W0:Y:S08]  /*e920*/  LDC R10, c[0x0][0x630] ;  /* 0x00018c00ff0a7b82 */ /* 0x000e300000000800 */
[----:B------:R-:W0:Y:S01]  /*e930*/  LDC.64 R12, c[0x0][0x620] ;  /* 0x00018800ff0c7b82 */ /* 0x000e220000000a00 */
[----:B-----5:R-:W-:-:S04]  /*e940*/  ISETP.NE.U32.AND P0, PT, R8, RZ, PT ;  /* 0x000000ff0800720c */ /* 0x020fc80003f05070 */
[----:B------:R-:W-:Y:S02]  /*e950*/  ISETP.NE.AND.EX P0, PT, R9, RZ, PT, P0 ;  /* 0x000000ff0900720c */ /* 0x000fe40003f05300 */
[----:B--2---:R-:W-:-:S05]  /*e960*/  I2FP.F32.U32 R0, R14 ;  /* 0x0000000e00007245 */ /* 0x004fca0000201000 */
[----:B------:R-:W-:-:S04]  /*e970*/  FMUL R0, R0, UR6 ;  /* 0x0000000600007c20 */ /* 0x000fc80008400000 */
[----:B------:R2:W0:Y:S02]  /*e980*/  F2I.U32.TRUNC.NTZ R15, R0 ;  /* 0x00000000000f7305 */ /* 0x000424000020f000 */
[----:B------:R-:W-:Y:S05]  /*e990*/  @!P0 BRA `(.L_x_297) ;  /* 0x0000000000288947 */ /* 0x000fea0003800000 */
[----:B--2---:R-:W2:Y:S02]  /*e9a0*/  LDC R0, c[0x0][0x634] ;  /* 0x00018d00ff007b82 */ /* 0x004ea40000000800 */
[----:B--2---:R-:W-:-:S05]  /*e9b0*/  IADD3 R7, P0, R19, R0, RZ ;  /* 0x0000000013077210 */ /* 0x004fca0007f1e0ff */
[----:B------:R-:W-:-:S04]  /*e9c0*/  IMAD.X R11, RZ, RZ, R22, P0 ;  /* 0x000000ffff0b7224 */ /* 0x000fc800000e0616 */
[----:B0-----:R-:W-:-:S04]  /*e9d0*/  IMAD.WIDE.U32 R2, R11, R8, RZ ;  /* 0x000000080b027225 */ /* 0x001fc800078e00ff */
[----:B------:R-:W-:-:S04]  /*e9e0*/  IMAD.WIDE.U32 R4, P0, R7, R9, R2 ;  /* 0x0000000907047225 */ /* 0x000fc80007800002 */
[----:B------:R-:W-:-:S04]  /*e9f0*/  IMAD.WIDE.U32 R2, R7, R8, RZ ;  /* 0x0000000807027225 */ /* 0x000fc800078e00ff */
[----:B------:R-:W-:Y:S01]  /*ea00*/  IMAD.X R7, RZ, RZ, RZ, P0 ;  /* 0x000000ffff077224 */ /* 0x000fe200000e06ff */
[----:B------:R-:W-:Y:S01]  /*ea10*/  IADD3 RZ, P0, R3, R4, RZ ;  /* 0x0000000403ff7210 */ /* 0x000fe20007f1e0ff */
[----:B------:R-:W-:-:S04]  /*ea20*/  IMAD.MOV.U32 R6, RZ, RZ, R5 ;  /* 0x000000ffff067224 */ /* 0x000fc800078e0005 */
[----:B------:R-:W-:-:S08]  /*ea30*/  IMAD.WIDE.U32.X R6, R11, R9, R6, P0 ;  /* 0x000000090b067225 */ /* 0x000fd000000e0406 */
.L_x_297:
[-CC-:B0-----:R-:W-:Y:S01]  /*ea40*/  SHF.R.U64 R24, R6, R10.reuse, R7.reuse ;  /* 0x0000000a06187219 */ /* 0x181fe20000001207 */
[----:B------:R-:W0:Y:S01]  /*ea50*/  LDC.64 R20, c[0x0][0x640] ;  /* 0x00019000ff147b82 */ /* 0x000e220000000a00 */
[----:B--2---:R-:W-:Y:S01]  /*ea60*/  SHF.R.U32.HI R0, RZ, R10, R7 ;  /* 0x0000000aff007219 */ /* 0x004fe20000011607 */
[----:B------:R-:W-:Y:S01]  /*ea70*/  IMAD.MOV.U32 R2, RZ, RZ, R19 ;  /* 0x000000ffff027224 */ /* 0x000fe200078e0013 */
[----:B------:R-:W-:Y:S01]  /*ea80*/  IADD3 R5, P0, RZ, -R24, RZ ;  /* 0x80000018ff057210 */ /* 0x000fe20007f1e0ff */
[----:B------:R-:W-:Y:S01]  /*ea90*/  IMAD.MOV R15, RZ, RZ, -R15 ;  /* 0x000000ffff0f7224 */ /* 0x000fe200078e0a0f */
[----:B------:R-:W-:Y:S01]  /*eaa0*/  ULDC UR6, c[0x0][0x154] ;  /* 0x0000550000067ab9 */ /* 0x000fe20000000800 */
[----:B------:R-:W-:Y:S02]  /*eab0*/  IMAD.MOV.U32 R7, RZ, RZ, 0x1 ;  /* 0x00000001ff077424 */ /* 0x000fe400078e00ff */
[----:B------:R-:W2:Y:S01]  /*eac0*/  LDC R4, c[0x0][0x618] ;  /* 0x00018600ff047b82 */ /* 0x000ea20000000800 */
[----:B------:R-:W-:-:S02]  /*ead0*/  IMAD.X R3, RZ, RZ, ~R0, P0 ;  /* 0x000000ffff037224 */ /* 0x000fc400000e0e00 */
[----:B------:R-:W-:Y:S02]  /*eae0*/  IMAD R15, R17, R15, R14 ;  /* 0x0000000f110f7224 */ /* 0x000fe400078e020e */
[-C--:B------:R-:W-:Y:S02]  /*eaf0*/  IMAD R0, R3, R12.reuse, RZ ;  /* 0x0000000c03007224 */ /* 0x080fe400078e02ff */
[----:B------:R-:W-:Y:S01]  /*eb00*/  IMAD.MOV.U32 R3, RZ, RZ, R22 ;  /* 0x000000ffff037224 */ /* 0x000fe200078e0016 */
[----:B------:R-:W5:Y:S01]  /*eb10*/  LDC R6, c[0x0][0x608] ;  /* 0x00018200ff067b82 */ /* 0x000f620000000800 */
[----:B------:R-:W-:-:S04]  /*eb20*/  IMAD.WIDE.U32 R2, R5, R12, R2 ;  /* 0x0000000c05027225 */ /* 0x000fc800078e0002 */
[----:B------:R-:W-:-:S03]  /*eb30*/  IMAD R5, R5, R13, R0 ;  /* 0x0000000d05057224 */ /* 0x000fc600078e0200 */
[----:B------:R-:W1:Y:S01]  /*eb40*/  LDC R18, c[0x0][0x658] ;  /* 0x00019600ff127b82 */ /* 0x000e620000000800 */
[----:B------:R-:W-:Y:S01]  /*eb50*/  I2FP.F32.U32 R0, R16 ;  /* 0x0000001000007245 */ /* 0x000fe20000201000 */
[----:B------:R-:W-:Y:S01]  /*eb60*/  IMAD.IADD R3, R3, 0x1, R5 ;  /* 0x0000000103037824 */ /* 0x000fe200078e0205 */
[----:B0-----:R-:W-:Y:S01]  /*eb70*/  ISETP.NE.U32.AND P0, PT, R20, RZ, PT ;  /* 0x000000ff1400720c */ /* 0x001fe20003f05070 */
[----:B------:R-:W-:Y:S02]  /*eb80*/  IMAD.MOV.U32 R5, RZ, RZ, -0x1 ;  /* 0xffffffffff057424 */ /* 0x000fe400078e00ff */
[----:B------:R-:W-:Y:S02]  /*eb90*/  FMUL R0, R0, UR6 ;  /* 0x0000000600007c20 */ /* 0x000fe40008400000 */
[----:B------:R-:W0:Y:S01]  /*eba0*/  LDC R13, c[0x0][0x148] ;  /* 0x00005200ff0d7b82 */ /* 0x000e220000000800 */
[----:B--2---:R-:W-:Y:S01]  /*ebb0*/  SHF.R.U64 R10, R2, R4, R3 ;  /* 0x00000004020a7219 */ /* 0x004fe20000001203 */
[----:B------:R2:W0:Y:S01]  /*ebc0*/  F2I.U32.TRUNC.NTZ R12, R0 ;  /* 0x00000000000c7305 */ /* 0x000422000020f000 */
[----:B------:R-:W-:-:S02]  /*ebd0*/  ISETP.NE.AND.EX P0, PT, R21, RZ, PT, P0 ;  /* 0x000000ff1500720c */ /* 0x000fc40003f05300 */
[----:B------:R-:W-:-:S03]  /*ebe0*/  SHF.R.U32.HI R3, RZ, R4, R3 ;  /* 0x00000004ff037219 */ /* 0x000fc60000011603 */
[----:B------:R-:W0:Y:S01]  /*ebf0*/  LDC R14, c[0x0][0x600] ;  /* 0x00018000ff0e7b82 */ /* 0x000e220000000800 */
[-CC-:B-----5:R-:W-:Y:S02]  /*ec00*/  SHF.R.U64 R8, R10, R6.reuse, R3.reuse ;  /* 0x000000060a087219 */ /* 0x1a0fe40000001203 */
[----:B------:R-:W-:-:S05]  /*ec10*/  SHF.R.U32.HI R3, RZ, R6, R3 ;  /* 0x00000006ff037219 */ /* 0x000fca0000011603 */
[----:B------:R-:W0:Y:S01]  /*ec20*/  LDC R19, c[0x0][0x648] ;  /* 0x00019200ff137b82 */ /* 0x000e220000000800 */
[-CC-:B-1----:R-:W-:Y:S02]  /*ec30*/  SHF.R.U64 R11, R8, R18.reuse, R3.reuse ;  /* 0x00000012080b7219 */ /* 0x182fe40000001203 */
[-C--:B------:R-:W-:Y:S02]  /*ec40*/  SHF.L.U32 R5, R5, R18.reuse, RZ ;  /* 0x0000001205057219 */ /* 0x080fe400000006ff */
[-C--:B------:R-:W-:Y:S01]  /*ec50*/  SHF.R.U32.HI R3, RZ, R18.reuse, R3 ;  /* 0x00000012ff037219 */ /* 0x080fe20000011603 */
[----:B------:R-:W-:Y:S01]  /*ec60*/  IMAD.MOV.U32 R2, RZ, RZ, R11 ;  /* 0x000000ffff027224 */ /* 0x000fe200078e000b */
[----:B------:R-:W-:Y:S01]  /*ec70*/  SHF.L.U32 R40, R7, R18, RZ ;  /* 0x0000001207287219 */ /* 0x000fe200000006ff */
[----:B------:R-:W1:Y:S01]  /*ec80*/  LDC R22, c[0x0][0x638] ;  /* 0x00018e00ff167b82 */ /* 0x000e620000000800 */
[----:B------:R-:W-:-:S07]  /*ec90*/  LOP3.LUT R17, RZ, R5, RZ, 0x33, !PT ;  /* 0x00000005ff117212 */ /* 0x000fce00078e33ff */
[----:B------:R-:W0:Y:S01]  /*eca0*/  LDC R23, c[0x0][0x610] ;  /* 0x00018400ff177b82 */ /* 0x000e220000000800 */
[----:B--2---:R-:W-:Y:S05]  /*ecb0*/  @!P0 BRA `(.L_x_298) ;  /* 0x0000000000288947 */ /* 0x004fea0003800000 */
[----:B------:R-:W2:Y:S02]  /*ecc0*/  LDC R0, c[0x0][0x64c] ;  /* 0x00019300ff007b82 */ /* 0x000ea40000000800 */
[----:B--2---:R-:W-:-:S05]  /*ecd0*/  IADD3 R7, P0, R11, R0, RZ ;  /* 0x000000000b077210 */ /* 0x004fca0007f1e0ff */
        /* <DEDUP_REMOVED lines=8> */
.L_x_298:
[----:B0-----:R-:W-:Y:S01]  /*ed60*/  SHF.R.U64 R0, R2, R19, R3 ;  /* 0x0000001302007219 */ /* 0x001fe20000001203 */
[----:B------:R-:W-:Y:S01]  /*ed70*/  VIADD R3, R14, 0xffffffff ;  /* 0xffffffff0e037836 */ /* 0x000fe20000000000 */
[----:B------:R-:W-:Y:S01]  /*ed80*/  LOP3.LUT R5, R8, R17, RZ, 0xc0, !PT ;  /* 0x0000001108057212 */ /* 0x000fe200078ec0ff */
[----:B------:R-:W-:Y:S01]  /*ed90*/  IMAD.MOV R12, RZ, RZ, -R12 ;  /* 0x000000ffff0c7224 */ /* 0x000fe200078e0a0c */
[----:B------:R-:W-:Y:S01]  /*eda0*/  R2UR UR22, R24 ;  /* 0x00000000181672ca */ /* 0x000fe200000e0000 */
[----:B------:R-:W-:Y:S01]  /*edb0*/  IMAD.MOV R2, RZ, RZ, -R0 ;  /* 0x000000ffff027224 */ /* 0x000fe200078e0a00 */
[----:B------:R-:W-:Y:S01]  /*edc0*/  LOP3.LUT R3, R10, R3, RZ, 0xc0, !PT ;  /* 0x000000030a037212 */ /* 0x000fe200078ec0ff */
[----:B------:R-:W-:Y:S02]  /*edd0*/  IMAD R40, R40, R0, R5 ;  /* 0x0000000028287224 */ /* 0x000fe400078e0205 */
[----:B------:R-:W-:Y:S02]  /*ede0*/  @P4 IMAD R15, R13, R12, R16 ;  /* 0x0000000c0d0f4224 */ /* 0x000fe400078e0210 */
[----:B-1----:R-:W-:-:S02]  /*edf0*/  IMAD R0, R2, R22, R11 ;  /* 0x0000001602007224 */ /* 0x002fc400078e020b */
[----:B------:R-:W-:Y:S02]  /*ee00*/  IMAD R40, R40, R23, R15 ;  /* 0x0000001728287224 */ /* 0x000fe400078e020f */
[----:B------:R-:W-:Y:S02]  /*ee10*/  IMAD R3, R0, R14, R3 ;  /* 0x0000000e00037224 */ /* 0x000fe400078e0203 */
[----:B------:R-:W-:-:S03]  /*ee20*/  IMAD.MOV.U32 R0, RZ, RZ, 0x1 ;  /* 0x00000001ff007424 */ /* 0x000fc600078e00ff */
[----:B------:R-:W-:Y:S02]  /*ee30*/  SEL R2, R3, R40, !P4 ;  /* 0x0000002803027207 */ /* 0x000fe40006000000 */
[----:B------:R-:W-:-:S03]  /*ee40*/  SEL R40, R40, R3, !P4 ;  /* 0x0000000328287207 */ /* 0x000fc60006000000 */
[----:B------:R2:W-:Y:S04]  /*ee50*/  STL [R1+0x88], R2 ;  /* 0x0000880201007387 */ /* 0x0005e80000100800 */
.L_x_296:
[----:B------:R0:W-:Y:S01]  /*ee60*/  STL [R1+0x8c], R40 ;  /* 0x00008c2801007387 */ /* 0x0001e20000100800 */
[----:B------:R-:W-:-:S13]  /*ee70*/  LOP3.LUT P0, RZ, R0, 0xff, RZ, 0xc0, !PT ;  /* 0x000000ff00ff7812 */ /* 0x000fda000780c0ff */
[----:B0-----:R-:W-:Y:S05]  /*ee80*/  @P0 BRA `(.L_x_299) ;  /* 0xffffff2400100947 */ /* 0x001fea000383ffff */
[----:B------:R-:W-:Y:S05]  /*ee90*/  EXIT ;  /* 0x000000000000794d */ /* 0x000fea0003800000 */
.L_x_7:
[----:B------:R-:W2:Y:S01]  /*eea0*/  LDL R22, [R1+0x84] ;  /* 0x0000840001167983 */ /* 0x000ea20000100800 */
[----:B------:R-:W-:-:S03]  /*eeb0*/  ULDC.64 UR4, c[0x0][0x650] ;  /* 0x0001940000047ab9 */ /* 0x000fc60000000a00 */
[----:B0-----:R-:W3:Y:S01]  /*eec0*/  LDL R23, [R1+0x80] ;  /* 0x0000800001177983 */ /* 0x001ee20000100800 */
[----:B------:R-:W-:Y:S01]  /*eed0*/  PRMT R4, RZ, 0x7610, R4 ;  /* 0x00007610ff047816 */ /* 0x000fe20000000004 */
[----:B------:R-:W-:Y:S02]  /*eee0*/  IMAD.MOV.U32 R5, RZ, RZ, -0x1 ;  /* 0xffffffffff057424 */ /* 0x000fe400078e00ff */
[----:B------:R-:W-:Y:S02]  /*eef0*/  IMAD.MOV.U32 R7, RZ, RZ, -0x1 ;  /* 0xffffffffff077424 */ /* 0x000fe400078e00ff */
[----:B------:R-:W-:Y:S01]  /*ef00*/  IMAD.MOV.U32 R6, RZ, RZ, -0x1 ;  /* 0xffffffffff067424 */ /* 0x000fe200078e00ff */
[----:B--2---:R-:W-:-:S04]  /*ef10*/  ISETP.GE.U32.AND P0, PT, R22, UR4, PT ;  /* 0x0000000416007c0c */ /* 0x004fc8000bf06070 */
[----:B---3--:R-:W-:-:S13]  /*ef20*/  ISETP.GE.U32.AND.EX P0, PT, R23, UR5, PT, P0 ;  /* 0x0000000517007c0c */ /* 0x008fda000bf06100 */
[----:B------:R-:W-:Y:S05]  /*ef30*/  @P0 BRA `(.L_x_300) ;  /* 0x00000004002c0947 */ /* 0x000fea0003800000 */
[----:B------:R-:W0:Y:S01]  /*ef40*/  LDC.64 R14, c[0x0][0x628] ;  /* 0x00018a00ff0e7b82 */ /* 0x000e220000000a00 */
[----:B------:R-:W-:Y:S02]  /*ef50*/  IMAD.MOV.U32 R8, RZ, RZ, R22 ;  /* 0x000000ffff087224 */ /* 0x000fe400078e0016 */
[----:B------:R-:W-:-:S05]  /*ef60*/  IMAD.MOV.U32 R9, RZ, RZ, R23 ;  /* 0x000000ffff097224 */ /* 0x000fca00078e0017 */
[----:B------:R-:W1:Y:S08]  /*ef70*/  LDC R10, c[0x0][0x630] ;  /* 0x00018c00ff0a7b82 */ /* 0x000e700000000800 */
[----:B------:R-:W2:Y:S01]  /*ef80*/  LDC.64 R16, c[0x0][0x620] ;  /* 0x00018800ff107b82 */ /* 0x000ea20000000a00 */
[----:B0-----:R-:W-:-:S04]  /*ef90*/  ISETP.NE.U32.AND P0, PT, R14, RZ, PT ;  /* 0x000000ff0e00720c */ /* 0x001fc80003f05070 */
[----:B------:R-:W-:-:S13]  /*efa0*/  ISETP.NE.AND.EX P0, PT, R15, RZ, PT, P0 ;  /* 0x000000ff0f00720c */ /* 0x000fda0003f05300 */
[----:B-12---:R-:W-:Y:S05]  /*efb0*/  @!P0 BRA `(.L_x_301) ;  /* 0x0000000000288947 */ /* 0x006fea0003800000 */
[----:B------:R-:W0:Y:S02]  /*efc0*/  LDC R4, c[0x0][0x634] ;  /* 0x00018d00ff047b82 */ /* 0x000e240000000800 */
[----:B0-----:R-:W-:-:S05]  /*efd0*/  IADD3 R9, P0, R22, R4, RZ ;  /* 0x0000000416097210 */ /* 0x001fca0007f1e0ff */
        /* <DEDUP_REMOVED lines=8> */
.L_x_301:
[----:B------:R-:W0:Y:S01]  /*f060*/  LDC.64 R20, c[0x0][0x640] ;  /* 0x00019000ff147b82 */ /* 0x000e220000000a00 */
[-CC-:B------:R-:W-:Y:S02]  /*f070*/  SHF.R.U64 R14, R8, R10.reuse, R9.reuse ;  /* 0x0000000a080e7219 */ /* 0x180fe40000001209 */
[----:B------:R-:W-:Y:S02]  /*f080*/  SHF.R.U32.HI R4, RZ, R10, R9 ;  /* 0x0000000aff047219 */ /* 0x000fe40000011609 */
[----:B------:R-:W-:-:S03]  /*f090*/  IADD3 R7, P0, RZ, -R14, RZ ;  /* 0x8000000eff077210 */ /* 0x000fc60007f1e0ff */
[----:B------:R-:W1:Y:S02]  /*f0a0*/  LDC R8, c[0x0][0x618] ;  /* 0x00018600ff087b82 */ /* 0x000e640000000800 */
[----:B------:R-:W-:Y:S02]  /*f0b0*/  IMAD.X R5, RZ, RZ, ~R4, P0 ;  /* 0x000000ffff057224 */ /* 0x000fe400000e0e04 */
[----:B------:R-:W-:Y:S02]  /*f0c0*/  IMAD.MOV.U32 R4, RZ, RZ, R22 ;  /* 0x000000ffff047224 */ /* 0x000fe400078e0016 */
[-C--:B------:R-:W-:Y:S02]  /*f0d0*/  IMAD R6, R5, R16.reuse, RZ ;  /* 0x0000001005067224 */ /* 0x080fe400078e02ff */
[----:B------:R-:W2:Y:S01]  /*f0e0*/  LDC R18, c[0x0][0x608] ;  /* 0x00018200ff127b82 */ /* 0x000ea20000000800 */
[----:B------:R-:W-:Y:S02]  /*f0f0*/  IMAD.MOV.U32 R5, RZ, RZ, R23 ;  /* 0x000000ffff057224 */ /* 0x000fe400078e0017 */
[----:B------:R-:W-:-:S05]  /*f100*/  IMAD.WIDE.U32 R4, R7, R16, R4 ;  /* 0x0000001007047225 */ /* 0x000fca00078e0004 */
[----:B------:R-:W3:Y:S01]  /*f110*/  LDC R19, c[0x0][0x658] ;  /* 0x00019600ff137b82 */ /* 0x000ee20000000800 */
[----:B------:R-:W-:Y:S01]  /*f120*/  IMAD R7, R7, R17, R6 ;  /* 0x0000001107077224 */ /* 0x000fe200078e0206 */
[----:B0-----:R-:W-:Y:S01]  /*f130*/  ISETP.NE.U32.AND P0, PT, R20, RZ, PT ;  /* 0x000000ff1400720c */ /* 0x001fe20003f05070 */
[----:B------:R-:W-:Y:S02]  /*f140*/  IMAD.MOV.U32 R6, RZ, RZ, -0x1 ;  /* 0xffffffffff067424 */ /* 0x000fe400078e00ff */
[----:B------:R-:W-:Y:S01]  /*f150*/  IMAD.IADD R5, R5, 0x1, R7 ;  /* 0x0000000105057824 */ /* 0x000fe200078e0207 */
[----:B------:R-:W-:Y:S02]  /*f160*/  ISETP.NE.AND.EX P0, PT, R21, RZ, PT, P0 ;  /* 0x000000ff1500720c */ /* 0x000fe40003f05300 */
[----:B------:R-:W0:Y:S02]  /*f170*/  LDC R17, c[0x0][0x600] ;  /* 0x00018000ff117b82 */ /* 0x000e240000000800 */
[----:B-1----:R-:W-:-:S02]  /*f180*/  SHF.R.U64 R10, R4, R8, R5 ;  /* 0x00000008040a7219 */ /* 0x002fc40000001205 */
[----:B------:R-:W-:-:S04]  /*f190*/  SHF.R.U32.HI R5, RZ, R8, R5 ;  /* 0x00000008ff057219 */ /* 0x000fc80000011605 */
[----:B------:R-:W1:Y:S01]  /*f1a0*/  LDC R22, c[0x0][0x648] ;  /* 0x00019200ff167b82 */ /* 0x000e620000000800 */
[-CC-:B--2---:R-:W-:Y:S02]  /*f1b0*/  SHF.R.U64 R15, R10, R18.reuse, R5.reuse ;  /* 0x000000120a0f7219 */ /* 0x184fe40000001205 */
[----:B------:R-:W-:Y:S01]  /*f1c0*/  SHF.R.U32.HI R4, RZ, R18, R5 ;  /* 0x00000012ff047219 */ /* 0x000fe20000011605 */
[----:B------:R-:W-:-:S04]  /*f1d0*/  IMAD.MOV.U32 R18, RZ, RZ, 0x1 ;  /* 0x00000001ff127424 */ /* 0x000fc800078e00ff */
[----:B------:R-:W2:Y:S01]  /*f1e0*/  LDC R23, c[0x0][0x638] ;  /* 0x00018e00ff177b82 */ /* 0x000ea20000000800 */
[-CC-:B---3--:R-:W-:Y:S02]  /*f1f0*/  SHF.R.U64 R16, R15, R19.reuse, R4.reuse ;  /* 0x000000130f107219 */ /* 0x188fe40000001204 */
[-C--:B------:R-:W-:Y:S02]  /*f200*/  SHF.L.U32 R6, R6, R19.reuse, RZ ;  /* 0x0000001306067219 */ /* 0x080fe400000006ff */
[----:B------:R-:W-:Y:S01]  /*f210*/  SHF.R.U32.HI R5, RZ, R19, R4 ;  /* 0x00000013ff057219 */ /* 0x000fe20000011604 */
[----:B------:R-:W-:Y:S01]  /*f220*/  IMAD.MOV.U32 R4, RZ, RZ, R16 ;  /* 0x000000ffff047224 */ /* 0x000fe200078e0010 */
[----:B------:R-:W-:Y:S01]  /*f230*/  LOP3.LUT R24, RZ, R6, RZ, 0x33, !PT ;  /* 0x00000006ff187212 */ /* 0x000fe200078e33ff */
[----:B------:R-:W3:Y:S01]  /*f240*/  LDC R25, c[0x0][0x610] ;  /* 0x00018400ff197b82 */ /* 0x000ee20000000800 */
[----:B------:R-:W-:Y:S05]  /*f250*/  @!P0 BRA `(.L_x_302) ;  /* 0x0000000000288947 */ /* 0x000fea0003800000 */
        /* <DEDUP_REMOVED lines=10> */
.L_x_302:
[----:B-1----:R-:W-:Y:S01]  /*f300*/  SHF.R.U64 R4, R4, R22, R5 ;  /* 0x0000001604047219 */ /* 0x002fe20000001205 */
[----:B0-----:R-:W-:Y:S01]  /*f310*/  VIADD R7, R17, 0xffffffff ;  /* 0xffffffff11077836 */ /* 0x001fe20000000000 */
[----:B------:R-:W-:Y:S01]  /*f320*/  SHF.L.U32 R18, R18, R19, RZ ;  /* 0x0000001312127219 */ /* 0x000fe200000006ff */
[----:B------:R-:W-:Y:S01]  /*f330*/  @P4 IMAD R0, R11, R12, R2 ;  /* 0x0000000c0b004224 */ /* 0x000fe200078e0202 */
[----:B------:R-:W-:Y:S01]  /*f340*/  LOP3.LUT R3, R15, R24, RZ, 0xc0, !PT ;  /* 0x000000180f037212 */ /* 0x000fe200078ec0ff */
[----:B------:R-:W-:Y:S01]  /*f350*/  IMAD.MOV R5, RZ, RZ, -R4 ;  /* 0x000000ffff057224 */ /* 0x000fe200078e0a04 */
[----:B------:R-:W-:Y:S01]  /*f360*/  LOP3.LUT R7, R10, R7, RZ, 0xc0, !PT ;  /* 0x000000070a077212 */ /* 0x000fe200078ec0ff */
[----:B------:R-:W-:Y:S02]  /*f370*/  IMAD.MOV.U32 R6, RZ, RZ, R14 ;  /* 0x000000ffff067224 */ /* 0x000fe400078e000e */
[----:B------:R-:W-:Y:S02]  /*f380*/  IMAD R3, R18, R4, R3 ;  /* 0x0000000412037224 */ /* 0x000fe400078e0203 */
[----:B--2---:R-:W-:-:S02]  /*f390*/  IMAD R2, R5, R23, R16 ;  /* 0x0000001705027224 */ /* 0x004fc400078e0210 */
[----:B---3--:R-:W-:Y:S02]  /*f3a0*/  IMAD R0, R3, R25, R0 ;  /* 0x0000001903007224 */ /* 0x008fe400078e0200 */
[----:B------:R-:W-:Y:S02]  /*f3b0*/  IMAD R5, R2, R17, R7 ;  /* 0x0000001102057224 */ /* 0x000fe400078e0207 */
[----:B------:R-:W-:-:S03]  /*f3c0*/  IMAD.MOV.U32 R4, RZ, RZ, 0x1 ;  /* 0x00000001ff047424 */ /* 0x000fc600078e00ff */
[----:B------:R-:W-:Y:S02]  /*f3d0*/  SEL R7, R5, R0, !P4 ;  /* 0x0000000005077207 */ /* 0x000fe40006000000 */
[----:B------:R-:W-:-:S07]  /*f3e0*/  SEL R5, R0, R5, !P4 ;  /* 0x0000000500057207 */ /* 0x000fce0006000000 */
.L_x_300:
[----:B------:R-:W-:-:S08]  /*f3f0*/  NOP ;  /* 0x0000000000007918 */ /* 0x000fd00000000000 */
[----:B------:R-:W0:-:S00]  /*f400*/  USETMAXREG.DEALLOC.CTAPOOL 0x28 ;  /* 0x00000028000079c8 */ /* 0x000e0000080e0500 */
[----:B------:R-:W-:-:S13]  /*f410*/  ISETP.NE.AND P0, PT, RZ, UR8, PT ;  /* 0x00000008ff007c0c */ /* 0x000fda000bf05270 */
[----:B------:R-:W-:Y:S05]  /*f420*/  @P0 EXIT ;  /* 0x000000000000094d */ /* 0x000fea0003800000 */
[----:B0-----:R-:W-:Y:S01]  /*f430*/  LOP3.LUT P0, RZ, R4, 0xff, RZ, 0xc0, !PT ;  /* 0x000000ff04ff7812 */ /* 0x001fe2000780c0ff */
[----:B------:R-:W-:Y:S02]  /*f440*/  IMAD.MOV.U32 R0, RZ, RZ, 0x1 ;  /* 0x00000001ff007424 */ /* 0x000fe400078e00ff */
[----:B------:R-:W-:-:S10]  /*f450*/  IMAD.MOV.U32 R8, RZ, RZ, RZ ;  /* 0x000000ffff087224 */ /* 0x000fd400078e00ff */
[----:B------:R-:W-:Y:S05]  /*f460*/  @!P0 BRA `(.L_x_303) ;  /* 0x0000000c009c8947 */ /* 0x000fea0003800000 */
[----:B------:R-:W0:Y:S01]  /*f470*/  S2UR UR8, SR_CgaCtaId ;  /* 0x00000000000879c3 */ /* 0x000e220000008800 */
[----:B------:R-:W-:Y:S01]  /*f480*/  ULDC UR4, c[0x0][0x28c] ;  /* 0x0000a30000047ab9 */ /* 0x000fe20000000800 */
[----:B------:R-:W-:Y:S01]  /*f490*/  ULDC UR5, c[0x0][0x600] ;  /* 0x0001800000057ab9 */ /* 0x000fe20000000800 */
[----:B------:R-:W-:Y:S01]  /*f4a0*/  UIADD3 UR14, UR4, 0x3f, URZ ;  /* 0x0000003f040e7890 */ /* 0x000fe2000fffe03f */
[----:B------:R-:W-:Y:S01]  /*f4b0*/  BSSY B0, `(.L_x_303) ;  /* 0x00000e2000007945 */ /* 0x000fe20003800000 */
[----:B------:R-:W-:Y:S01]  /*f4c0*/  ULDC UR11, c[0x0][0x658] ;  /* 0x00019600000b7ab9 */ /* 0x000fe20000000800 */
[----:B------:R-:W-:Y:S01]  /*f4d0*/  UMOV UR12, 0xffffffff ;  /* 0xffffffff000c7882 */ /* 0x000fe20000000000 */
[----:B------:R-:W-:Y:S01]  /*f4e0*/  UMOV UR16, 0x1 ;  /* 0x0000000100107882 */ /* 0x000fe20000000000 */
[----:B------:R-:W-:Y:S01]  /*f4f0*/  USHF.R.S32.HI UR15, URZ, 0x1f, UR14 ;  /* 0x0000001f3f0f7899 */ /* 0x000fe2000801140e */
[----:B------:R-:W-:Y:S01]  /*f500*/  IMAD.MOV.U32 R9, RZ, RZ, 0x1 ;  /* 0x00000001ff097424 */ /* 0x000fe200078e00ff */
[----:B------:R-:W-:Y:S01]  /*f510*/  ULDC UR9, c[0x0][0xc] ;  /* 0x0000030000097ab9 */ /* 0x000fe20000000800 */
[----:B------:R-:W-:Y:S01]  /*f520*/  UIADD3 UR4, UR5, -0x1, URZ ;  /* 0xffffffff05047890 */ /* 0x000fe2000fffe03f */
[----:B------:R-:W-:Y:S01]  /*f530*/  IMAD.MOV.U32 R0, RZ, RZ, 0x1 ;  /* 0x00000001ff007424 */ /* 0x000fe200078e00ff */
[----:B------:R-:W-:Y:S01]  /*f540*/  USHF.L.U32 UR18, UR12, UR11, URZ ;  /* 0x0000000b0c127299 */ /* 0x000fe2000800063f */
[----:B------:R-:W-:Y:S01]  /*f550*/  IMAD.MOV.U32 R8, RZ, RZ, RZ ;  /* 0x000000ffff087224 */ /* 0x000fe200078e00ff */
[----:B------:R-:W-:Y:S01]  /*f560*/  USHF.L.U32 UR5, UR16, UR11, URZ ;  /* 0x0000000b10057299 */ /* 0x000fe2000800063f */
[----:B------:R-:W-:Y:S01]  /*f570*/  ULDC UR12, c[0x0][0x10] ;  /* 0x00000400000c7ab9 */ /* 0x000fe20000000800 */
[----:B------:R-:W-:Y:S01]  /*f580*/  ULEA.HI UR15, UR15, UR14, URZ, 0x6 ;  /* 0x0000000e0f0f7291 */ /* 0x000fe2000f8f303f */
[----:B------:R-:W-:Y:S01]  /*f590*/  UMOV UR22, 0x5 ;  /* 0x0000000500167882 */ /* 0x000fe20000000000 */
[----:B------:R-:W-:-:S02]  /*f5a0*/  ULOP3.LUT UR29, UR13, 0x2, URZ, 0xfc, !UPT ;  /* 0x000000020d1d7892 */ /* 0x000fc4000f8efc3f */
[----:B------:R-:W-:Y:S02]  /*f5b0*/  USHF.R.S32.HI UR19, URZ, 0x6, UR15 ;  /* 0x000000063f137899 */ /* 0x000fe4000801140f */
[----:B0-----:R-:W-:Y:S02]  /*f5c0*/  ULOP3.LUT UR10, UR8, 0x1, URZ, 0xc0, !UPT ;  /* 0x00000001080a7892 */ /* 0x001fe4000f8ec03f */
[----:B------:R-:W-:Y:S02]  /*f5d0*/  USHF.R.U32.HI UR30, URZ, 0x1, UR8 ;  /* 0x000000013f1e7899 */ /* 0x000fe40008011608 */
[----:B------:R-:W-:Y:S02]  /*f5e0*/  USHF.L.U32 UR6, UR8, 0x6, URZ ;  /* 0x0000000608067899 */ /* 0x000fe4000800063f */
[----:B------:R-:W-:Y:S02]  /*f5f0*/  USHF.L.U32 UR7, UR8, 0xc, URZ ;  /* 0x0000000c08077899 */ /* 0x000fe4000800063f */
[----:B------:R-:W-:-:S02]  /*f600*/  ULOP3.LUT UR8, UR8, 0xfffffffe, URZ, 0xc0, !UPT ;  /* 0xfffffffe08087892 */ /* 0x000fc4000f8ec03f */
[----:B------:R-:W-:Y:S02]  /*f610*/  UISETP.GT.U32.AND UP0, UPT, UR10, 0xffff, UPT ;  /* 0x0000ffff0a00788c */ /* 0x000fe4000bf04070 */
[----:B------:R-:W-:Y:S02]  /*f620*/  USHF.L.U32 UR20, UR16, UR8, URZ ;  /* 0x0000000810147299 */ /* 0x000fe4000800063f */
[----:B------:R-:W-:Y:S02]  /*f630*/  ULOP3.LUT UR11, UR8, 0x1, URZ, 0xfc, !UPT ;  /* 0x00000001080b7892 */ /* 0x000fe4000f8efc3f */
[----:B------:R-:W-:Y:S02]  /*f640*/  UIMAD.WIDE.U32 UR8, UR9, UR12, URZ ;  /* 0x0000000c090872a5 */ /* 0x000fe4000f8e003f */
[----:B------:R-:W-:Y:S01]  /*f650*/  USEL UR10, UR10, 0xffff, !UP0 ;  /* 0x0000ffff0a0a7887 */ /* 0x000fe2000c000000 */
[----:B------:R-:W-:Y:S01]  /*f660*/  ULDC UR12, c[0x0][0x14] ;  /* 0x00000500000c7ab9 */ /* 0x000fe20000000800 */
[----:B------:R-:W-:-:S02]  /*f670*/  USHF.L.U32 UR11, UR16, UR11, URZ ;  /* 0x0000000b100b7299 */ /* 0x000fc4000800063f */
[----:B------:R-:W-:Y:S02]  /*f680*/  UIMAD.WIDE.U32 UR24, UR8, UR12, URZ ;  /* 0x0000000c081872a5 */ /* 0x000fe4000f8e003f */
[----:B------:R-:W-:Y:S02]  /*f690*/  UIMAD UR21, UR9, UR12, URZ ;  /* 0x0000000c091572a4 */ /* 0x000fe4000f8e023f */
[----:B------:R-:W-:Y:S02]  /*f6a0*/  ULOP3.LUT UR10, UR10, 0xffff, URZ, 0xc0, !UPT ;  /* 0x0000ffff0a0a7892 */ /* 0x000fe4000f8ec03f */
[----:B------:R-:W-:Y:S02]  /*f6b0*/  ULOP3.LUT UR6, UR6, 0x40, URZ, 0xc0, !UPT ;  /* 0x0000004006067892 */ /* 0x000fe4000f8ec03f */
[----:B------:R-:W-:Y:S02]  /*f6c0*/  ULOP3.LUT UR7, UR7, 0x1000, URZ, 0xc0, !UPT ;  /* 0x0000100007077892 */ /* 0x000fe4000f8ec03f */
[----:B------:R-:W-:-:S02]  /*f6d0*/  ULOP3.LUT UR18, URZ, UR18, URZ, 0x33, !UPT ;  /* 0x000000123f127292 */ /* 0x000fc4000f8e333f */
[----:B------:R-:W-:Y:S02]  /*f6e0*/  ULOP3.LUT UR20, UR20, UR11, URZ, 0xfc, !UPT ;  /* 0x0000000b14147292 */ /* 0x000fe4000f8efc3f */
[----:B------:R-:W-:Y:S02]  /*f6f0*/  UIADD3 UR21, UR25, UR21, URZ ;  /* 0x0000001519157290 */ /* 0x000fe4000fffe03f */
[----:B------:R-:W-:Y:S02]  /*f700*/  USHF.L.U32 UR22, UR22, UR10, URZ ;  /* 0x0000000a16167299 */ /* 0x000fe4000800063f */
[----:B------:R-:W-:Y:S01]  /*f710*/  UIADD3 UR31, UR19, 0x1, URZ ;  /* 0x00000001131f7890 */ /* 0x000fe2000fffe03f */
[----:B------:R-:W-:-:S11]  /*f720*/  ULDC.64 UR32, c[0x0][0x198] ;  /* 0x0000660000207ab9 */ /* 0x000fd60000000a00 */
.L_x_314:
[----:B------:R-:W-:-:S03]  /*f730*/  UMOV UR8, 0xffffffff ;  /* 0xffffffff00087882 */ /* 0x000fc60000000000 */
[----:B------:R-:W-:Y:S05]  /*f740*/  BRA.DIV UR8, `(.L_x_304) ;  /* 0x0000000e08bc7947 */ /* 0x000fea000b800000 */
[----:B------:R-:W-:-:S13]  /*f750*/  ELECT P0, URZ, PT ;  /* 0x00000000003f782f */ /* 0x000fda0003800000 */
.L_x_324:
[----:B------:R-:W0:Y:S01]  /*f760*/  LDC R2, c[0x0][0x28c] ;  /* 0x0000a300ff027b82 */ /* 0x000e220000000800 */
[----:B------:R-:W-:Y:S01]  /*f770*/  BSSY B1, `(.L_x_305) ;  /* 0x000003d000017945 */ /* 0x000fe20003800000 */
[----:B0-----:R-:W-:-:S13]  /*f780*/  ISETP.LT.OR P0, PT, R2, 0x1, !P0 ;  /* 0x000000010200780c */ /* 0x001fda0004701670 */
[----:B------:R-:W-:Y:S05]  /*f790*/  @P0 BRA `(.L_x_306) ;  /* 0x0000000000e80947 */ /* 0x000fea0003800000 */
[----:B------:R-:W-:Y:S01]  /*f7a0*/  LEA R5, R5, UR30, 0x1 ;  /* 0x0000001e05057c11 */ /* 0x000fe2000f8e08ff */
[----:B------:R-:W-:Y:S01]  /*f7b0*/  IMAD.MOV.U32 R13, RZ, RZ, RZ ;  /* 0x000000ffff0d7224 */ /* 0x000fe200078e00ff */
[----:B------:R-:W-:Y:S01]  /*f7c0*/  LEA R7, R7, UR6, 0x7 ;  /* 0x0000000607077c11 */ /* 0x000fe2000f8e38ff */
[----:B------:R-:W-:Y:S02]  /*f7d0*/  IMAD.U32 R14, RZ, RZ, UR31 ;  /* 0x0000001fff0e7e24 */ /* 0x000fe4000f8e00ff */
[----:B------:R-:W-:Y:S02]  /*f7e0*/  IMAD.MOV.U32 R2, RZ, RZ, R0 ;  /* 0x000000ffff027224 */ /* 0x000fe400078e0000 */
[----:B------:R-:W-:Y:S02]  /*f7f0*/  IMAD.MOV.U32 R3, RZ, RZ, R8 ;  /* 0x000000ffff037224 */ /* 0x000fe400078e0008 */
[----:B------:R-:W-:-:S07]  /*f800*/  IMAD.SHL.U32 R10, R5, 0x80, RZ ;  /* 0x00000080050a7824 */ /* 0x000fce00078e00ff */
.L_x_309:
[----:B------:R-:W0:Y:S01]  /*f810*/  S2R R5, SR_CgaCtaId ;  /* 0x0000000000057919 */ /* 0x000e220000008800 */
[----:B------:R-:W-:Y:S01]  /*f820*/  MOV R4, 0x400 ;  /* 0x0000040000047802 */ /* 0x000fe20000000f00 */
[----:B------:R-:W1:Y:S03]  /*f830*/  S2R R15, SR_TID.X ;  /* 0x00000000000f7919 */ /* 0x000e660000002100 */
[----:B0-----:R-:W-:Y:S02]  /*f840*/  LEA R12, R5, R4, 0x18 ;  /* 0x00000004050c7211 */ /* 0x001fe400078ec0ff */
[----:B------:R-:W-:Y:S02]  /*f850*/  SHF.L.U32 R4, R2, 0x1f, RZ ;  /* 0x0000001f02047819 */ /* 0x000fe400000006ff */
[----:B-1----:R-:W-:Y:S01]  /*f860*/  LOP3.LUT P1, RZ, R15, 0x7f, RZ, 0xc0, !PT ;  /* 0x0000007f0fff7812 */ /* 0x002fe2000782c0ff */
[----:B------:R-:W-:-:S04]  /*f870*/  IMAD R11, R3, 0x8, R12 ;  /* 0x00000008030b7824 */ /* 0x000fc800078e020c */
[----:B------:R-:W0:Y:S08]  /*f880*/  SYNCS.PHASECHK.TRANS64.TRYWAIT P0, [R11+URZ+0x18], R4 ;  /* 0x000018040b0075a7 */ /* 0x000e30000800017f */
[----:B------:R-:W1:Y:S01]  /*f890*/  @!P1 LDC R5, c[0x0][0x500] ;  /* 0x00014000ff059b82 */ /* 0x000e620000000800 */
[----:B0-----:R-:W-:Y:S05]  /*f8a0*/  @!P0 BRA `(.L_x_307) ;  /* 0x0000000c00848947 */ /* 0x001fea0003800000 */
.L_x_325:
[----:B------:R-:W-:Y:S01]  /*f8b0*/  UPRMT UR8, UR29, 0x9910, URZ ;  /* 0x000099101d087896 */ /* 0x000fe2000800003f */
[----:B-1----:R1:W-:Y:S03]  /*f8c0*/  @!P1 SYNCS.ARRIVE.TRANS64 RZ, [R11+URZ], R5 ;  /* 0x000000050bff99a7 */ /* 0x0023e6000800003f */
[----:B------:R-:W-:-:S06]  /*f8d0*/  UISETP.NE.AND UP0, UPT, UR8, 0x2, UPT ;  /* 0x000000020800788c */ /* 0x000fcc000bf05270 */
[----:B------:R-:W-:-:S13]  /*f8e0*/  PLOP3.LUT P0, PT, PT, PT, UP0, 0x80, 0x0 ;  /* 0x000000000000781c */ /* 0x000fda0003f0f008 */
[----:B-1----:R-:W-:Y:S05]  /*f8f0*/  @P0 BRA `(.L_x_308) ;  /* 0x0000000000040947 */ /* 0x002fea0003800000 */
[----:B------:R-:W-:Y:S01]  /*f900*/  BPT.TRAP 0x1 ;  /* 0x000000040000795c */ /* 0x000fe20000300000 */
.L_x_308:
[C---:B0-----:R-:W-:Y:S01]  /*f910*/  LEA R4, R3.reuse, UR30, 0x1 ;  /* 0x0000001e03047c11 */ /* 0x041fe2000f8e08ff */
[----:B------:R-:W-:Y:S01]  /*f920*/  VIADD R14, R14, 0xffffffff ;  /* 0xffffffff0e0e7836 */ /* 0x000fe20000000000 */
[----:B------:R-:W-:Y:S01]  /*f930*/  R2UR UR11, R3 ;  /* 0x00000000030b72ca */ /* 0x000fe200000e0000 */
[----:B------:R-:W-:Y:S01]  /*f940*/  UIADD3 UR14, UP0, UR32, 0xf0, URZ ;  /* 0x000000f0200e7890 */ /* 0x000fe2000ff1e03f */
[----:B------:R-:W-:Y:S01]  /*f950*/  R2UR UR26, R12 ;  /* 0x000000000c1a72ca */ /* 0x000fe200000e0000 */
[----:B------:R-:W-:Y:S01]  /*f960*/  IMAD.U32 R4, R4, 0x2000, R12 ;  /* 0x0000200004047824 */ /* 0x000fe200078e000c */
[----:B------:R-:W-:Y:S01]  /*f970*/  R2UR UR27, R10 ;  /* 0x000000000a1b72ca */ /* 0x000fe200000e0000 */
[----:B------:R-:W-:Y:S01]  /*f980*/  UIADD3 UR34, UP1, UR32, 0x1f0, URZ ;  /* 0x000001f020227890 */ /* 0x000fe2000ff3e03f */
[----:B------:R-:W-:Y:S01]  /*f990*/  R2UR UR9, R11 ;  /* 0x000000000b0972ca */ /* 0x000fe200000e0000 */
[----:B------:R-:W-:Y:S01]  /*f9a0*/  UIADD3.X UR15, URZ, UR33, URZ, UP0, !UPT ;  /* 0x000000213f0f7290 */ /* 0x000fe200087fe43f */
[----:B------:R-:W-:Y:S01]  /*f9b0*/  R2UR UR8, R4 ;  /* 0x00000000040872ca */ /* 0x000fe200000e0000 */
[----:B------:R-:W-:Y:S01]  /*f9c0*/  UPRMT UR23, URZ, 0x5410, UR22 ;  /* 0x000054103f177896 */ /* 0x000fe20008000016 */
[----:B------:R-:W-:Y:S01]  /*f9d0*/  R2UR UR10, R13 ;  /* 0x000000000d0a72ca */ /* 0x000fe200000e0000 */
[----:B------:R-:W-:Y:S01]  /*f9e0*/  VIADD R3, R3, 0x1 ;  /* 0x0000000103037836 */ /* 0x000fe20000000000 */
[----:B------:R-:W-:Y:S01]  /*f9f0*/  R2UR UR12, R6 ;  /* 0x00000000060c72ca */ /* 0x000fe200000e0000 */
[----:B------:R-:W-:Y:S01]  /*fa00*/  ULEA UR11, UR11, UR7, 0xd ;  /* 0x000000070b0b7291 */ /* 0x000fe2000f8e683f */
[----:B------:R-:W-:Y:S01]  /*fa10*/  R2UR UR28, R7 ;  /* 0x00000000071c72ca */ /* 0x000fe200000e0000 */
[----:B------:R-:W-:Y:S01]  /*fa20*/  UPRMT UR36, URZ, 0x5410, UR20 ;  /* 0x000054103f247896 */ /* 0x000fe20008000014 */
[----:B------:R-:W-:Y:S01]  /*fa30*/  ISETP.GT.AND P1, PT, R14, 0x1, PT ;  /* 0x000000010e00780c */ /* 0x000fe20003f24270 */
[----:B------:R-:W-:Y:S01]  /*fa40*/  UIADD3 UR26, UR26, 0xc100, UR11 ;  /* 0x0000c1001a1a7890 */ /* 0x000fe2000fffe00b */
[----:B------:R-:W-:Y:S01]  /*fa50*/  ISETP.NE.AND P0, PT, R3, 0x3, PT ;  /* 0x000000030300780c */ /* 0x000fe20003f05270 */
[----:B------:R-:W-:Y:S01]  /*fa60*/  UIADD3.X UR35, URZ, UR33, URZ, UP1, !UPT ;  /* 0x000000213f237290 */ /* 0x000fe20008ffe43f */
[----:B------:R-:W-:Y:S01]  /*fa70*/  VIADD R13, R13, 0x40 ;  /* 0x000000400d0d7836 */ /* 0x000fe20000000000 */
[----:B------:R-:W-:Y:S01]  /*fa80*/  UIADD3 UR8, UR8, 0x100, URZ ;  /* 0x0000010008087890 */ /* 0x000fe2000fffe03f */
[----:B------:R-:W-:Y:S01]  /*fa90*/  SEL R5, RZ, 0x1, P0 ;  /* 0x00000001ff057807 */ /* 0x000fe20000000000 */
[----:B------:R-:W-:Y:S01]  /*faa0*/  UMOV UR16, 0x0 ;  /* 0x0000000000107882 */ /* 0x000fe20000000000 */
[----:B------:R-:W-:Y:S01]  /*fab0*/  UMOV UR17, 0x10000000 ;  /* 0x1000000000117882 */ /* 0x000fe20000000000 */
[----:B------:R-:W-:Y:S01]  /*fac0*/  UMOV UR11, UR27 ;  /* 0x0000001b000b7c82 */ /* 0x000fe20008000000 */
[----:B------:R-:W-:-:S02]  /*fad0*/  LOP3.LUT R2, R2, R5, RZ, 0x3c, !PT ;  /* 0x0000000502027212 */ /* 0x000fc400078e3cff */
[----:B------:R-:W-:Y:S02]  /*fae0*/  SEL R3, R3, RZ, P0 ;  /* 0x000000ff03037207 */ /* 0x000fe40000000000 */
[----:B------:R0:W-:Y:S02]  /*faf0*/  UTMALDG.3D.MULTICAST [UR8], [UR14], UR23, desc[UR16] ;  /* 0x000010080e0073b4 */ /* 0x0001e40008011817 */
[----:B0-----:R-:W-:Y:S01]  /*fb00*/  UMOV UR8, UR26 ;  /* 0x0000001a00087c82 */ /* 0x001fe20008000000 */
[----:B------:R-:W-:Y:S02]  /*fb10*/  UMOV UR11, UR28 ;  /* 0x0000001c000b7c82 */ /* 0x000fe40008000000 */
[----:B------:R0:W-:Y:S02]  /*fb20*/  UTMALDG.3D.MULTICAST [UR8], [UR34], UR36, desc[UR16] ;  /* 0x00001008220073b4 */ /* 0x0001e40008011824 */
[----:B0-----:R-:W-:Y:S05]  /*fb30*/  @P1 BRA `(.L_x_309) ;  /* 0xfffffffc00341947 */ /* 0x001fea000383ffff */
.L_x_306:
[----:B------:R-:W-:Y:S05]  /*fb40*/  BSYNC B1 ;  /* 0x0000000000017941 */ /* 0x000fea0003800000 */
.L_x_305:
[----:B------:R-:W2:Y:S01]  /*fb50*/  LDL.LU R15, [R1+0x80] ;  /* 0x00008000010f7983 */ /* 0x000ea20000300800 */
[----:B------:R-:W-:Y:S01]  /*fb60*/  LOP3.LUT P1, RZ, R9, 0xff, RZ, 0xc0, !PT ;  /* 0x000000ff09ff7812 */ /* 0x000fe2000782c0ff */
[----:B------:R-:W-:Y:S01]  /*fb70*/  VIADD R8, R8, UR19 ;  /* 0x0000001308087c36 */ /* 0x000fe20008000000 */
[----:B------:R-:W-:Y:S01]  /*fb80*/  ULDC.64 UR8, c[0x0][0x650] ;  /* 0x0001940000087ab9 */ /* 0x000fe20000000a00 */
[----:B------:R-:W3:Y:S01]  /*fb90*/  LDL.LU R12, [R1+0x84] ;  /* 0x00008400010c7983 */ /* 0x000ee20000300800 */
[----:B------:R-:W-:Y:S01]  /*fba0*/  IMAD.U32 R5, RZ, RZ, UR19 ;  /* 0x00000013ff057e24 */ /* 0x000fe2000f8e00ff */
[----:B------:R-:W-:Y:S01]  /*fbb0*/  UISETP.GE.U32.AND UP0, UPT, UR19, 0x3, UPT ;  /* 0x000000031300788c */ /* 0x000fe2000bf06070 */
[----:B------:R-:W-:Y:S01]  /*fbc0*/  ISETP.GT.U32.AND P0, PT, R8, 0x2, PT ;  /* 0x000000020800780c */ /* 0x000fe20003f04070 */
[----:B------:R-:W-:Y:S01]  /*fbd0*/  BSSY B1, `(.L_x_310) ;  /* 0x000006d000017945 */ /* 0x000fe20003800000 */
[----:B------:R-:W-:Y:S01]  /*fbe0*/  IMAD.MOV.U32 R7, RZ, RZ, -0x1 ;  /* 0xffffffffff077424 */ /* 0x000fe200078e00ff */
[----:B------:R-:W-:Y:S01]  /*fbf0*/  PRMT R9, RZ, 0x7610, R9 ;  /* 0x00007610ff097816 */ /* 0x000fe20000000009 */
[----:B------:R-:W-:Y:S01]  /*fc00*/  IMAD.MOV.U32 R6, RZ, RZ, -0x1 ;  /* 0xffffffffff067424 */ /* 0x000fe200078e00ff */
[----:B------:R-:W-:-:S02]  /*fc10*/  ISETP.LT.U32.AND P0, PT, R5, 0x3, P0 ;  /* 0x000000030500780c */ /* 0x000fc40000701070 */
[----:B------:R-:W0:Y:S01]  /*fc20*/  @P1 S2R R3, SR_CgaCtaId ;  /* 0x0000000000031919 */ /* 0x000e220000008800 */
[----:B------:R-:W-:Y:S02]  /*fc30*/  @P1 MOV R2, 0x400 ;  /* 0x0000040000021802 */ /* 0x000fe40000000f00 */
[----:B------:R-:W-:Y:S02]  /*fc40*/  PLOP3.LUT P2, PT, PT, PT, UP0, 0x80, 0x0 ;  /* 0x000000000000781c */ /* 0x000fe40003f4f008 */
[----:B0-----:R-:W-:Y:S01]  /*fc50*/  @P1 LEA R4, R3, R2, 0x18 ;  /* 0x0000000203041211 */ /* 0x001fe200078ec0ff */
[----:B------:R-:W-:-:S03]  /*fc60*/  IMAD.WIDE.U32 R2, R8, -0x55555555, RZ ;  /* 0xaaaaaaab08027825 */ /* 0x000fc600078e00ff */
[----:B------:R0:W-:Y:S02]  /*fc70*/  @P1 SYNCS.ARRIVE.TRANS64.A1T0 RZ, [R4+URZ+0x48], RZ ;  /* 0x000048ff04ff19a7 */ /* 0x0001e4000810003f */
[----:B------:R-:W-:Y:S02]  /*fc80*/  SHF.R.U32.HI R5, RZ, 0x1, R3 ;  /* 0x00000001ff057819 */ /* 0x000fe40000011603 */
[----:B------:R-:W-:Y:S02]  /*fc90*/  SEL R3, RZ, 0x1, !P0 ;  /* 0x00000001ff037807 */ /* 0x000fe40004000000 */
[----:B------:R-:W-:Y:S01]  /*fca0*/  PRMT R2, RZ, 0x7610, R2 ;  /* 0x00007610ff027816 */ /* 0x000fe20000000002 */
[----:B------:R-:W-:Y:S01]  /*fcb0*/  IMAD R8, R5, -0x3, R8 ;  /* 0xfffffffd05087824 */ /* 0x000fe200078e0208 */
[----:B------:R-:W-:-:S04]  /*fcc0*/  LOP3.LUT R0, R0, R3, RZ, 0x3c, !PT ;  /* 0x0000000300007212 */ /* 0x000fc800078e3cff */
[----:B------:R-:W-:Y:S01]  /*fcd0*/  @P2 LOP3.LUT R0, R0, 0x1, R5, 0x78, !PT ;  /* 0x0000000100002812 */ /* 0x000fe200078e7805 */
[----:B------:R-:W-:Y:S01]  /*fce0*/  IMAD.MOV.U32 R5, RZ, RZ, -0x1 ;  /* 0xffffffffff057424 */ /* 0x000fe200078e00ff */
[----:B---3--:R-:W-:-:S04]  /*fcf0*/  IADD3 R12, P1, R12, UR24, RZ ;  /* 0x000000180c0c7c10 */ /* 0x008fc8000ff3e0ff */
[----:B--2---:R-:W-:Y:S01]  /*fd00*/  IADD3.X R15, R15, UR21, RZ, P1, !PT ;  /* 0x000000150f0f7c10 */ /* 0x004fe20008ffe4ff */
[----:B------:R0:W-:Y:S01]  /*fd10*/  STL [R1+0x84], R12 ;  /* 0x0000840c01007387 */ /* 0x0001e20000100800 */
[----:B------:R-:W-:-:S03]  /*fd20*/  ISETP.GE.U32.AND P0, PT, R12, UR8, PT ;  /* 0x000000080c007c0c */ /* 0x000fc6000bf06070 */
[----:B------:R0:W-:Y:S01]  /*fd30*/  STL [R1+0x80], R15 ;  /* 0x0000800f01007387 */ /* 0x0001e20000100800 */
[----:B------:R-:W-:-:S13]  /*fd40*/  ISETP.GE.U32.AND.EX P0, PT, R15, UR9, PT, P0 ;  /* 0x000000090f007c0c */ /* 0x000fda000bf06100 */
[----:B0-----:R-:W-:Y:S05]  /*fd50*/  @P0 BRA `(.L_x_311) ;  /* 0x0000000400500947 */ /* 0x001fea0003800000 */
[----:B------:R-:W-:Y:S01]  /*fd60*/  ULDC.64 UR8, c[0x0][0x628] ;  /* 0x00018a0000087ab9 */ /* 0x000fe20000000a00 */
[----:B------:R-:W0:Y:S01]  /*fd70*/  S2R R11, SR_CTAID.X ;  /* 0x00000000000b7919 */ /* 0x000e220000002500 */
[----:B------:R-:W-:Y:S01]  /*fd80*/  ISETP.NE.U32.AND P0, PT, RZ, UR8, PT ;  /* 0x00000008ff007c0c */ /* 0x000fe2000bf05070 */
[----:B------:R-:W-:Y:S01]  /*fd90*/  ULDC UR11, c[0x0][0x630] ;  /* 0x00018c00000b7ab9 */ /* 0x000fe20000000800 */
[----:B------:R-:W-:Y:S01]  /*fda0*/  IMAD.MOV.U32 R2, RZ, RZ, R12 ;  /* 0x000000ffff027224 */ /* 0x000fe200078e000c */
[----:B------:R-:W1:Y:S01]  /*fdb0*/  S2R R10, SR_CTAID.Y ;  /* 0x00000000000a7919 */ /* 0x000e620000002600 */
[----:B------:R-:W-:Y:S01]  /*fdc0*/  ISETP.NE.AND.EX P0, PT, RZ, UR9, PT, P0 ;  /* 0x00000009ff007c0c */ /* 0x000fe2000bf05300 */
[----:B------:R-:W-:-:S12]  /*fdd0*/  IMAD.MOV.U32 R3, RZ, RZ, R15 ;  /* 0x000000ffff037224 */ /* 0x000fd800078e000f */
[----:B------:R-:W-:Y:S05]  /*fde0*/  @!P0 BRA `(.L_x_312) ;  /* 0x0000000000288947 */ /* 0x000fea0003800000 */
[----:B------:R-:W-:Y:S02]  /*fdf0*/  ULDC UR10, c[0x0][0x634] ;  /* 0x00018d00000a7ab9 */ /* 0x000fe40000000800 */
[----:B------:R-:W-:-:S05]  /*fe00*/  IADD3 R7, P0, R12, UR10, RZ ;  /* 0x0000000a0c077c10 */ /* 0x000fca000ff1e0ff */
[----:B------:R-:W-:-:S04]  /*fe10*/  IMAD.X R13, RZ, RZ, R15, P0 ;  /* 0x000000ffff0d7224 */ /* 0x000fc800000e060f */
[----:B------:R-:W-:-:S04]  /*fe20*/  IMAD.WIDE.U32 R4, R13, UR8, RZ ;  /* 0x000000080d047c25 */ /* 0x000fc8000f8e00ff */
[----:B------:R-:W-:-:S04]  /*fe30*/  IMAD.WIDE.U32 R4, P0, R7, UR9, R4 ;  /* 0x0000000907047c25 */ /* 0x000fc8000f800004 */
[----:B------:R-:W-:-:S04]  /*fe40*/  IMAD.WIDE.U32 R6, R7, UR8, RZ ;  /* 0x0000000807067c25 */ /* 0x000fc8000f8e00ff */
[----:B------:R-:W-:Y:S01]  /*fe50*/  IMAD.X R3, RZ, RZ, RZ, P0 ;  /* 0x000000ffff037224 */ /* 0x000fe200000e06ff */
[----:B------:R-:W-:Y:S01]  /*fe60*/  IADD3 RZ, P0, R7, R4, RZ ;  /* 0x0000000407ff7210 */ /* 0x000fe20007f1e0ff */
[----:B------:R-:W-:-:S04]  /*fe70*/  IMAD.MOV.U32 R2, RZ, RZ, R5 ;  /* 0x000000ffff027224 */ /* 0x000fc800078e0005 */
[----:B------:R-:W-:-:S08]  /*fe80*/  IMAD.WIDE.U32.X R2, R13, UR9, R2, P0 ;  /* 0x000000090d027c25 */ /* 0x000fd000080e0402 */
.L_x_312:
[--C-:B------:R-:W-:Y:S01]  /*fe90*/  SHF.R.U64 R6, R2, UR11, R3.reuse ;  /* 0x0000000b02067c19 */ /* 0x100fe20008001203 */
[----:B------:R-:W-:Y:S01]  /*fea0*/  ULDC.64 UR8, c[0x0][0x620] ;  /* 0x0001880000087ab9 */ /* 0x000fe20000000a00 */
[----:B------:R-:W-:Y:S01]  /*feb0*/  SHF.R.U32.HI R2, RZ, UR11, R3 ;  /* 0x0000000bff027c19 */ /* 0x000fe20008011603 */
[----:B------:R-:W-:Y:S01]  /*fec0*/  IMAD.MOV.U32 R3, RZ, RZ, R15 ;  /* 0x000000ffff037224 */ /* 0x000fe200078e000f */
[----:B------:R-:W-:Y:S01]  /*fed0*/  IADD3 R5, P0, RZ, -R6, RZ ;  /* 0x80000006ff057210 */ /* 0x000fe20007f1e0ff */
[----:B------:R-:W2:Y:S01]  /*fee0*/  LDC R16, c[0x0][0x144] ;  /* 0x00005100ff107b82 */ /* 0x000ea20000000800 */
[----:B0-----:R-:W-:Y:S01]  /*fef0*/  I2FP.F32.U32 R7, R11 ;  /* 0x0000000b00077245 */ /* 0x001fe20000201000 */
[----:B------:R-:W-:Y:S01]  /*ff00*/  ULDC.64 UR14, c[0x0][0x640] ;  /* 0x00019000000e7ab9 */ /* 0x000fe20000000a00 */
[----:B------:R-:W-:Y:S01]  /*ff10*/  ULDC UR10, c[0x0][0x608] ;  /* 0x00018200000a7ab9 */ /* 0x000fe20000000800 */
[----:B------:R-:W-:Y:S01]  /*ff20*/  IMAD.X R2, RZ, RZ, ~R2, P0 ;  /* 0x000000ffff027224 */ /* 0x000fe200000e0e02 */
[----:B------:R-:W-:-:S03]  /*ff30*/  ISETP.NE.U32.AND P0, PT, RZ, UR14, PT ;  /* 0x0000000eff007c0c */ /* 0x000fc6000bf05070 */
[----:B------:R-:W-:Y:S01]  /*ff40*/  IMAD R4, R2, UR8, RZ ;  /* 0x0000000802047c24 */ /* 0x000fe2000f8e02ff */
[----:B------:R-:W0:Y:S01]  /*ff50*/  LDC R13, c[0x0][0x148] ;  /* 0x00005200ff0d7b82 */ /* 0x000e220000000800 */
[----:B------:R-:W-:Y:S01]  /*ff60*/  IMAD.MOV.U32 R2, RZ, RZ, R12 ;  /* 0x000000ffff027224 */ /* 0x000fe200078e000c */
[----:B------:R-:W-:-:S03]  /*ff70*/  ISETP.NE.AND.EX P0, PT, RZ, UR15, PT, P0 ;  /* 0x0000000fff007c0c */ /* 0x000fc6000bf05300 */
[----:B------:R-:W-:Y:S01]  /*ff80*/  IMAD.WIDE.U32 R2, R5, UR8, R2 ;  /* 0x0000000805027c25 */ /* 0x000fe2000f8e0002 */
[----:B------:R-:W-:-:S03]  /*ff90*/  ULDC UR8, c[0x0][0x150] ;  /* 0x0000540000087ab9 */ /* 0x000fc60000000800 */
[----:B------:R-:W-:Y:S02]  /*ffa0*/  IMAD R5, R5, UR9, R4 ;  /* 0x0000000905057c24 */ /* 0x000fe4000f8e0204 */
[----:B------:R-:W-:Y:S01]  /*ffb0*/  FMUL R4, R7, UR8 ;  /* 0x0000000807047c20 */ /* 0x000fe20008400000 */
[----:B------:R-:W-:Y:S01]  /*ffc0*/  ULDC UR8, c[0x0][0x618] ;  /* 0x0001860000087ab9 */ /* 0x000fe20000000800 */
[----:B------:R-:W-:Y:S01]  /*ffd0*/  ULDC UR9, c[0x0][0x154] ;  /* 0x0000550000097ab9 */ /* 0x000fe20000000800 */
[----:B------:R-:W-:-:S03]  /*ffe0*/  IMAD.IADD R3, R3, 0x1, R5 ;  /* 0x0000000103037824 */ /* 0x000fc600078e0205 */
[----:B------:R-:W3:Y:S02]  /*fff0*/  F2I.U32.TRUNC.NTZ R4, R4 ;  /* 0x0000000400047305 */ /* 0x000ee4000020f000 */
[----:B------:R-:W-:Y:S02]  /*10000*/  SHF.R.U64 R7, R2, UR8, R3 ;  /* 0x0000000802077c19 */ /* 0x000fe40008001203 */
[----:B-1----:R-:W-:-:S05]  /*10010*/  I2FP.F32.U32 R2, R10 ;  /* 0x0000000a00027245 */ /* 0x002fca0000201000 */
[----:B------:R-:W-:Y:S01]  /*10020*/  FMUL R5, R2, UR9 ;  /* 0x0000000902057c20 */ /* 0x000fe20008400000 */
[----:B------:R-:W-:Y:S01]  /*10030*/  SHF.R.U32.HI R2, RZ, UR8, R3 ;  /* 0x00000008ff027c19 */ /* 0x000fe20008011603 */
[----:B------:R-:W-:Y:S02]  /*10040*/  ULDC UR8, c[0x0][0x658] ;  /* 0x0001960000087ab9 */ /* 0x000fe40000000800 */
[----:B------:R1:W4:Y:S01]  /*10050*/  F2I.U32.TRUNC.NTZ R15, R5 ;  /* 0x00000005000f7305 */ /* 0x000322000020f000 */
[--C-:B------:R-:W-:Y:S02]  /*10060*/  SHF.R.U64 R14, R7, UR10, R2.reuse ;  /* 0x0000000a070e7c19 */ /* 0x100fe40008001202 */
[----:B------:R-:W-:Y:S01]  /*10070*/  SHF.R.U32.HI R3, RZ, UR10, R2 ;  /* 0x0000000aff037c19 */ /* 0x000fe20008011602 */
[----:B---3--:R-:W-:-:S03]  /*10080*/  IMAD.MOV R2, RZ, RZ, -R4 ;  /* 0x000000ffff027224 */ /* 0x008fc600078e0a04 */
[----:B------:R-:W-:Y:S01]  /*10090*/  SHF.R.U64 R12, R14, UR8, R3 ;  /* 0x000000080e0c7c19 */ /* 0x000fe20008001203 */
[----:B--2---:R-:W-:Y:S01]  /*100a0*/  IMAD R17, R16, R2, R11 ;  /* 0x0000000210117224 */ /* 0x004fe200078e020b */
[----:B------:R-:W-:-:S03]  /*100b0*/  SHF.R.U32.HI R4, RZ, UR8, R3 ;  /* 0x00000008ff047c19 */ /* 0x000fc60008011603 */
[----:B------:R-:W-:Y:S02]  /*100c0*/  IMAD.MOV.U32 R2, RZ, RZ, R12 ;  /* 0x000000ffff027224 */ /* 0x000fe400078e000c */
[----:B------:R-:W-:Y:S01]  /*100d0*/  IMAD.MOV.U32 R3, RZ, RZ, R4 ;  /* 0x000000ffff037224 */ /* 0x000fe200078e0004 */
[----:B-1--4-:R-:W-:Y:S06]  /*100e0*/  @!P0 BRA `(.L_x_313) ;  /* 0x0000000000288947 */ /* 0x012fec0003800000 */
[----:B------:R-:W-:Y:S02]  /*100f0*/  ULDC UR8, c[0x0][0x64c] ;  /* 0x0001930000087ab9 */ /* 0x000fe40000000800 */
[----:B------:R-:W-:-:S05]  /*10100*/  IADD3 R3, P0, R12, UR8, RZ ;  /* 0x000000080c037c10 */ /* 0x000fca000ff1e0ff */
[----:B------:R-:W-:-:S04]  /*10110*/  IMAD.X R11, RZ, RZ, R4, P0 ;  /* 0x000000ffff0b7224 */ /* 0x000fc800000e0604 */
[----:B------:R-:W-:-:S04]  /*10120*/  IMAD.WIDE.U32 R4, R11, UR14, RZ ;  /* 0x0000000e0b047c25 */ /* 0x000fc8000f8e00ff */
[----:B------:R-:W-:-:S04]  /*10130*/  IMAD.WIDE.U32 R4, P0, R3, UR15, R4 ;  /* 0x0000000f03047c25 */ /* 0x000fc8000f800004 */
[----:B------:R-:W-:-:S04]  /*10140*/  IMAD.WIDE.U32 R2, R3, UR14, RZ ;  /* 0x0000000e03027c25 */ /* 0x000fc8000f8e00ff */
[----:B------:R-:W-:Y:S01]  /*10150*/  IMAD.MOV.U32 R2, RZ, RZ, R5 ;  /* 0x000000ffff027224 */ /* 0x000fe200078e0005 */
[----:B------:R-:W-:Y:S01]  /*10160*/  IADD3 RZ, P1, R3, R4, RZ ;  /* 0x0000000403ff7210 */ /* 0x000fe20007f3e0ff */
[----:B------:R-:W-:-:S04]  /*10170*/  IMAD.X R3, RZ, RZ, RZ, P0 ;  /* 0x000000ffff037224 */ /* 0x000fc800000e06ff */
[----:B------:R-:W-:-:S08]  /*10180*/  IMAD.WIDE.U32.X R2, R11, UR15, R2, P1 ;  /* 0x0000000f0b027c25 */ /* 0x000fd000088e0402 */
.L_x_313:
[----:B------:R-:W-:Y:S01]  /*10190*/  ULDC UR8, c[0x0][0x648] ;  /* 0x0001920000087ab9 */ /* 0x000fe20000000800 */
[----:B------:R-:W-:Y:S01]  /*101a0*/  IMAD.MOV R15, RZ, RZ, -R15 ;  /* 0x000000ffff0f7224 */ /* 0x000fe200078e0a0f */
[----:B------:R-:W-:Y:S01]  /*101b0*/  SHF.R.U64 R3, R2, UR8, R3 ;  /* 0x0000000802037c19 */ /* 0x000fe20008001203 */
[----:B------:R-:W-:Y:S01]  /*101c0*/  ULDC UR8, c[0x0][0x638] ;  /* 0x00018e0000087ab9 */ /* 0x000fe20000000800 */
[----:B------:R-:W-:Y:S01]  /*101d0*/  LOP3.LUT R2, R14, UR18, RZ, 0xc0, !PT ;  /* 0x000000120e027c12 */ /* 0x000fe2000f8ec0ff */
[----:B0-----:R-:W-:Y:S01]  /*101e0*/  @P4 IMAD R17, R13, R15, R10 ;  /* 0x0000000f0d114224 */ /* 0x001fe200078e020a */
[----:B------:R-:W-:Y:S01]  /*101f0*/  LOP3.LUT R7, R7, UR4, RZ, 0xc0, !PT ;  /* 0x0000000407077c12 */ /* 0x000fe2000f8ec0ff */
[----:B------:R-:W-:Y:S01]  /*10200*/  IMAD.MOV R5, RZ, RZ, -R3 ;  /* 0x000000ffff057224 */ /* 0x000fe200078e0a03 */
[----:B------:R-:W-:Y:S01]  /*10210*/  ULDC UR9, c[0x0][0x610] ;  /* 0x0001840000097ab9 */ /* 0x000fe20000000800 */
[----:B------:R-:W-:Y:S02]  /*10220*/  IMAD R2, R3, UR5, R2 ;  /* 0x0000000503027c24 */ /* 0x000fe4000f8e0202 */
[----:B------:R-:W-:Y:S01]  /*10230*/  IMAD R12, R5, UR8, R12 ;  /* 0x00000008050c7c24 */ /* 0x000fe2000f8e020c */
[----:B------:R-:W-:Y:S01]  /*10240*/  ULDC UR8, c[0x0][0x600] ;  /* 0x0001800000087ab9 */ /* 0x000fe20000000800 */
[----:B------:R-:W-:-:S02]  /*10250*/  IMAD R5, R2, UR9, R17 ;  /* 0x0000000902057c24 */ /* 0x000fc4000f8e0211 */
[----:B------:R-:W-:Y:S02]  /*10260*/  IMAD R12, R12, UR8, R7 ;  /* 0x000000080c0c7c24 */ /* 0x000fe4000f8e0207 */
[----:B------:R-:W-:-:S03]  /*10270*/  IMAD.MOV.U32 R2, RZ, RZ, 0x1 ;  /* 0x00000001ff027424 */ /* 0x000fc600078e00ff */
[----:B------:R-:W-:Y:S02]  /*10280*/  SEL R7, R12, R5, !P4 ;  /* 0x000000050c077207 */ /* 0x000fe40006000000 */
[----:B------:R-:W-:-:S07]  /*10290*/  SEL R5, R5, R12, !P4 ;  /* 0x0000000c05057207 */ /* 0x000fce0006000000 */
.L_x_311:
[----:B------:R-:W-:Y:S05]  /*102a0*/  BSYNC B1 ;  /* 0x0000000000017941 */ /* 0x000fea0003800000 */
.L_x_310:
[----:B------:R-:W-:-:S13]  /*102b0*/  LOP3.LUT P0, RZ, R2, 0xff, RZ, 0xc0, !PT ;  /* 0x000000ff02ff7812 */ /* 0x000fda000780c0ff */
[----:B------:R-:W-:Y:S05]  /*102c0*/  @P0 BRA `(.L_x_314) ;  /* 0xfffffff400180947 */ /* 0x000fea000383ffff */
[----:B------:R-:W-:Y:S05]  /*102d0*/  BSYNC B0 ;  /* 0x0000000000007941 */ /* 0x000fea0003800000 */
.L_x_303:
[----:B------:R-:W-:-:S03]  /*102e0*/  UMOV UR8, 0xffffffff ;  /* 0xffffffff00087882 */ /* 0x000fc60000000000 */
[----:B------:R-:W-:Y:S05]  /*102f0*/  BRA.DIV UR8, `(.L_x_315) ;  /* 0x0000000608047947 */ /* 0x000fea000b800000 */
[----:B------:R-:W-:-:S13]  /*10300*/  ELECT P0, URZ, PT ;  /* 0x00000000003f782f */ /* 0x000fda0003800000 */
.L_x_328:
[----:B------:R-:W-:Y:S04]  /*10310*/  BSSY B0, `(.L_x_316) ;  /* 0x0000023000007945 */ /* 0x000fe80003800000 */
[----:B------:R-:W-:Y:S05]  /*10320*/  @!P0 BRA `(.L_x_317) ;  /* 0x0000000000848947 */ /* 0x000fea0003800000 */
[----:B------:R-:W-:-:S04]  /*10330*/  ULOP3.LUT UR8, UR13, 0x2, URZ, 0xfc, !UPT ;  /* 0x000000020d087892 */ /* 0x000fc8000f8efc3f */
[----:B------:R-:W-:-:S06]  /*10340*/  UISETP.NE.AND UP0, UPT, UR8, 0x3, UPT ;  /* 0x000000030800788c */ /* 0x000fcc000bf05270 */
[----:B------:R-:W-:-:S13]  /*10350*/  PLOP3.LUT P0, PT, PT, PT, UP0, 0x80, 0x0 ;  /* 0x000000000000781c */ /* 0x000fda0003f0f008 */
[----:B------:R-:W-:Y:S05]  /*10360*/  @!P0 BRA `(.L_x_318) ;  /* 0x0000000000048947 */ /* 0x000fea0003800000 */
[----:B------:R-:W-:Y:S01]  /*10370*/  BPT.TRAP 0x1 ;  /* 0x000000040000795c */ /* 0x000fe20000300000 */
.L_x_318:
[----:B------:R-:W0:Y:S01]  /*10380*/  S2R R3, SR_CgaCtaId ;  /* 0x0000000000037919 */ /* 0x000e220000008800 */
[----:B------:R-:W-:-:S04]  /*10390*/  MOV R2, 0x400 ;  /* 0x0000040000027802 */ /* 0x000fc80000000f00 */
[----:B0-----:R-:W-:Y:S02]  /*103a0*/  LEA R3, R3, R2, 0x18 ;  /* 0x0000000203037211 */ /* 0x001fe400078ec0ff */
[----:B------:R-:W-:-:S03]  /*103b0*/  SHF.L.U32 R2, R0, 0x1f, RZ ;  /* 0x0000001f00027819 */ /* 0x000fc600000006ff */
[----:B------:R-:W-:-:S04]  /*103c0*/  VIADD R3, R3, 0x18 ;  /* 0x0000001803037836 */ /* 0x000fc80000000000 */
[C---:B------:R-:W-:Y:S02]  /*103d0*/  IMAD R7, R8.reuse, 0x8, R3 ;  /* 0x0000000808077824 */ /* 0x040fe400078e0203 */
[----:B------:R-:W-:Y:S02]  /*103e0*/  VIADD R8, R8, 0x1 ;  /* 0x0000000108087836 */ /* 0x000fe40000000000 */
[----:B------:R-:W0:Y:S03]  /*103f0*/  SYNCS.PHASECHK.TRANS64.TRYWAIT P0, [R7+URZ], R2 ;  /* 0x00000002070075a7 */ /* 0x000e26000800017f */
[----:B------:R-:W-:-:S04]  /*10400*/  ISETP.NE.AND P1, PT, R8, 0x3, PT ;  /* 0x000000030800780c */ /* 0x000fc80003f25270 */
[----:B------:R-:W-:Y:S02]  /*10410*/  SEL R5, RZ, 0x1, P1 ;  /* 0x00000001ff057807 */ /* 0x000fe40000800000 */
[----:B------:R-:W-:Y:S02]  /*10420*/  SEL R8, R8, RZ, P1 ;  /* 0x000000ff08087207 */ /* 0x000fe40000800000 */
[----:B------:R-:W-:-:S03]  /*10430*/  LOP3.LUT R5, R0, R5, RZ, 0x3c, !PT ;  /* 0x0000000500057212 */ /* 0x000fc600078e3cff */
[----:B------:R-:W-:Y:S01]  /*10440*/  IMAD R9, R8, 0x8, R3 ;  /* 0x0000000808097824 */ /* 0x000fe200078e0203 */
[----:B------:R-:W-:Y:S01]  /*10450*/  SHF.L.U32 R4, R5, 0x1f, RZ ;  /* 0x0000001f05047819 */ /* 0x000fe200000006ff */
[----:B0-----:R-:W-:Y:S06]  /*10460*/  @!P0 BRA `(.L_x_319) ;  /* 0x0000000000c88947 */ /* 0x001fec0003800000 */
.L_x_329:
[----:B------:R-:W1:Y:S01]  /*10470*/  SYNCS.PHASECHK.TRANS64.TRYWAIT P0, [R9+URZ], R4 ;  /* 0x00000004090075a7 */ /* 0x000e62000800017f */
[----:B------:R-:W-:-:S05]  /*10480*/  VIADD R0, R8, 0x1 ;  /* 0x0000000108007836 */ /* 0x000fca0000000000 */
[----:B------:R-:W-:-:S04]  /*10490*/  ISETP.NE.AND P1, PT, R0, 0x3, PT ;  /* 0x000000030000780c */ /* 0x000fc80003f25270 */
[----:B0-----:R-:W-:Y:S02]  /*104a0*/  SEL R2, RZ, 0x1, P1 ;  /* 0x00000001ff027807 */ /* 0x001fe40000800000 */
[----:B------:R-:W-:Y:S02]  /*104b0*/  SEL R0, R0, RZ, P1 ;  /* 0x000000ff00007207 */ /* 0x000fe40000800000 */
[----:B------:R-:W-:Y:S01]  /*104c0*/  LOP3.LUT R2, R5, R2, RZ, 0x3c, !PT ;  /* 0x0000000205027212 */ /* 0x000fe200078e3cff */
[----:B-1----:R-:W-:Y:S06]  /*104d0*/  @!P0 BRA `(.L_x_320) ;  /* 0x0000000000c08947 */ /* 0x002fec0003800000 */
.L_x_330:
[----:B------:R-:W-:Y:S01]  /*104e0*/  IMAD R3, R0, 0x8, R3 ;  /* 0x0000000800037824 */ /* 0x000fe200078e0203 */
[----:B------:R-:W-:-:S07]  /*104f0*/  SHF.L.U32 R0, R2, 0x1f, RZ ;  /* 0x0000001f02007819 */ /* 0x000fce00000006ff */
.L_x_321:
[----:B-1----:R1:W2:Y:S02]  /*10500*/  SYNCS.PHASECHK.TRANS64.TRYWAIT P0, [R3+URZ], R0 ;  /* 0x00000000030075a7 */ /* 0x0022a4000800017f */
[----:B--2---:R-:W-:Y:S05]  /*10510*/  @!P0 NANOSLEEP.SYNCS 0x989680 ;  /* 0x009896800000895d */ /* 0x004fea0003900000 */
[----:B------:R-:W2:Y:S02]  /*10520*/  @!P0 SYNCS.PHASECHK.TRANS64 P0, [R3+URZ], R0 ;  /* 0x00000000030085a7 */ /* 0x000ea4000800007f */
[----:B--2---:R-:W-:Y:S05]  /*10530*/  @!P0 BRA `(.L_x_321) ;  /* 0xfffffffc00f08947 */ /* 0x004fea000383ffff */
.L_x_317:
[----:B------:R-:W-:Y:S05]  /*10540*/  BSYNC B0 ;  /* 0x0000000000007941 */ /* 0x000fea0003800000 */
.L_x_316:
[----:B------:R-:W-:Y:S05]  /*10550*/  EXIT ;  /* 0x000000000000794d */ /* 0x000fea0003800000 */
.L_x_21:
[----:B-1----:R-:W-:-:S04]  /*10560*/  IMAD.U32 R3, RZ, RZ, UR6 ;  /* 0x00000006ff037e24 */ /* 0x002fc8000f8e00ff */
[----:B------:R1:W2:Y:S03]  /*10570*/  SYNCS.PHASECHK.TRANS64.TRYWAIT P0, [R3+URZ], R0 ;  /* 0x00000000030075a7 */ /* 0x0002a6000800017f */
[----:B--2---:R-:W-:Y:S05]  /*10580*/  @!P0 NANOSLEEP.SYNCS 0x989680 ;  /* 0x009896800000895d */ /* 0x004fea0003900000 */
[----:B------:R-:W2:Y:S02]  /*10590*/  @!P0 SYNCS.PHASECHK.TRANS64 P0, [R3+URZ], R0 ;  /* 0x00000000030085a7 */ /* 0x000ea4000800007f */
[----:B--2---:R-:W-:Y:S05]  /*105a0*/  @!P0 BRA `(.L_x_21) ;  /* 0xfffffffc00ec8947 */ /* 0x004fea000383ffff */
[----:B------:R-:W-:Y:S05]  /*105b0*/  BRA `(.L_x_20) ;  /* 0xffffff1800147947 */ /* 0x000fea000383ffff */
.L_x_27:
[----:B-----5:R1:W-:Y:S02]  /*105c0*/  STL [R1+0x90], R0 ;  /* 0x0000900001007387 */ /* 0x0203e40000100800 */
[----:B-1----:R-:W-:-:S04]  /*105d0*/  IMAD.U32 R0, RZ, RZ, UR16 ;  /* 0x00000010ff007e24 */ /* 0x002fc8000f8e00ff */
[----:B------:R1:W2:Y:S03]  /*105e0*/  SYNCS.PHASECHK.TRANS64.TRYWAIT P0, [R0+URZ], R229 ;  /* 0x000000e5000075a7 */ /* 0x0002a6000800017f */
[----:B--2---:R-:W-:Y:S05]  /*105f0*/  @!P0 NANOSLEEP.SYNCS 0x989680 ;  /* 0x009896800000895d */ /* 0x004fea0003900000 */
[----:B------:R1:W2:Y:S02]  /*10600*/  @!P0 SYNCS.PHASECHK.TRANS64 P0, [R0+URZ], R229 ;  /* 0x000000e5000085a7 */ /* 0x0002a4000800007f */
[----:B-1----:R1:W5:Y:S02]  /*10610*/  LDL.LU R0, [R1+0x90] ;  /* 0x0000900001007983 */ /* 0x0023640000300800 */
[----:B-12---:R-:W-:Y:S05]  /*10620*/  @!P0 BRA `(.L_x_27) ;  /* 0xfffffffc00e48947 */ /* 0x006fea000383ffff */
[----:B------:R-:W-:Y:S05]  /*10630*/  BRA `(.L_x_26) ;  /* 0xffffff2800a87947 */ /* 0x000fea000383ffff */
.L_x_304:
[----:B------:R-:W-:Y:S01]  /*10640*/  BSSY B1, `(.L_x_322) ;  /* 0x0000006000017945 */ /* 0x000fe20003800000 */
[----:B------:R-:W-:-:S07]  /*10650*/  IMAD.MOV.U32 R2, RZ, RZ, -0x1 ;  /* 0xffffffffff027424 */ /* 0x000fce00078e00ff */
[----:B------:R-:W-:Y:S05]  /*10660*/  WARPSYNC.COLLECTIVE R2, `(.L_x_323) ;  /* 0x00000000020c7348 */ /* 0x000fea0003c00000 */
[----:B------:R-:W-:Y:S02]  /*10670*/  ELECT P0, UR62, PT ;  /* 0x00000000003e782f */ /* 0x000fe40003800000 */
[----:B------:R-:W-:Y:S01]  /*10680*/  MOV R2, UR62 ;  /* 0x0000003e00027c02 */ /* 0x000fe20008000f00 */
[----:B------:R-:W-:Y:S10]  /*10690*/  ENDCOLLECTIVE ;  /* 0x000000000000791b */ /* 0x000ff40003800000 */
.L_x_323:
[----:B------:R-:W-:Y:S05]  /*106a0*/  BSYNC B1 ;  /* 0x0000000000017941 */ /* 0x000fea0003800000 */
.L_x_322:
[----:B------:R-:W-:Y:S05]  /*106b0*/  BRA `(.L_x_324) ;  /* 0xfffffff000287947 */ /* 0x000fea000383ffff */
.L_x_307:
[----:B0-----:R0:W2:Y:S02]  /*106c0*/  SYNCS.PHASECHK.TRANS64.TRYWAIT P0, [R11+URZ+0x18], R4 ;  /* 0x000018040b0075a7 */ /* 0x0010a4000800017f */
[----:B--2---:R-:W-:Y:S05]  /*106d0*/  @!P0 NANOSLEEP.SYNCS 0x989680 ;  /* 0x009896800000895d */ /* 0x004fea0003900000 */
[----:B------:R-:W2:Y:S02]  /*106e0*/  @!P0 SYNCS.PHASECHK.TRANS64 P0, [R11+URZ+0x18], R4 ;  /* 0x000018040b0085a7 */ /* 0x000ea4000800007f */
[----:B--2---:R-:W-:Y:S05]  /*106f0*/  @!P0 BRA `(.L_x_307) ;  /* 0xfffffffc00f08947 */ /* 0x004fea000383ffff */
[----:B------:R-:W-:Y:S05]  /*10700*/  BRA `(.L_x_325) ;  /* 0xfffffff000687947 */ /* 0x000fea000383ffff */
.L_x_315:
[----:B------:R-:W-:Y:S01]  /*10710*/  BSSY B0, `(.L_x_326) ;  /* 0x0000006000007945 */ /* 0x000fe20003800000 */
[----:B------:R-:W-:-:S07]  /*10720*/  IMAD.MOV.U32 R2, RZ, RZ, -0x1 ;  /* 0xffffffffff027424 */ /* 0x000fce00078e00ff */
[----:B------:R-:W-:Y:S05]  /*10730*/  WARPSYNC.COLLECTIVE R2, `(.L_x_327) ;  /* 0x00000000020c7348 */ /* 0x000fea0003c00000 */
[----:B------:R-:W-:Y:S02]  /*10740*/  ELECT P0, UR62, PT ;  /* 0x00000000003e782f */ /* 0x000fe40003800000 */
[----:B------:R-:W-:Y:S01]  /*10750*/  MOV R2, UR62 ;  /* 0x0000003e00027c02 */ /* 0x000fe20008000f00 */
[----:B------:R-:W-:Y:S10]  /*10760*/  ENDCOLLECTIVE ;  /* 0x000000000000791b */ /* 0x000ff40003800000 */
.L_x_327:
[----:B------:R-:W-:Y:S05]  /*10770*/  BSYNC B0 ;  /* 0x0000000000007941 */ /* 0x000fea0003800000 */
.L_x_326:
[----:B------:R-:W-:Y:S05]  /*10780*/  BRA `(.L_x_328) ;  /* 0xfffffff800e07947 */ /* 0x000fea000383ffff */
.L_x_319:
[----:B0-----:R0:W1:Y:S02]  /*10790*/  SYNCS.PHASECHK.TRANS64.TRYWAIT P0, [R7+URZ], R2 ;  /* 0x00000002070075a7 */ /* 0x001064000800017f */
[----:B-1----:R-:W-:Y:S05]  /*107a0*/  @!P0 NANOSLEEP.SYNCS 0x989680 ;  /* 0x009896800000895d */ /* 0x002fea0003900000 */
[----:B------:R-:W1:Y:S02]  /*107b0*/  @!P0 SYNCS.PHASECHK.TRANS64 P0, [R7+URZ], R2 ;  /* 0x00000002070085a7 */ /* 0x000e64000800007f */
[----:B-1----:R-:W-:Y:S05]  /*107c0*/  @!P0 BRA `(.L_x_319) ;  /* 0xfffffffc00f08947 */ /* 0x002fea000383ffff */
[----:B------:R-:W-:Y:S05]  /*107d0*/  BRA `(.L_x_329) ;  /* 0xfffffffc00247947 */ /* 0x000fea000383ffff */
.L_x_320:
[----:B0-----:R0:W1:Y:S02]  /*107e0*/  SYNCS.PHASECHK.TRANS64.TRYWAIT P0, [R9+URZ], R4 ;  /* 0x00000004090075a7 */ /* 0x001064000800017f */
[----:B-1----:R-:W-:Y:S05]  /*107f0*/  @!P0 NANOSLEEP.SYNCS 0x989680 ;  /* 0x009896800000895d */ /* 0x002fea0003900000 */
[----:B------:R-:W1:Y:S02]  /*10800*/  @!P0 SYNCS.PHASECHK.TRANS64 P0, [R9+URZ], R4 ;  /* 0x00000004090085a7 */ /* 0x000e64000800007f */
[----:B-1----:R-:W-:Y:S05]  /*10810*/  @!P0 BRA `(.L_x_320) ;  /* 0xfffffffc00f08947 */ /* 0x002fea000383ffff */
[----:B------:R-:W-:Y:S05]  /*10820*/  BRA `(.L_x_330) ;  /* 0xfffffffc002c7947 */ /* 0x000fea000383ffff */
.L_x_331:
[----:B------:R-:W-:-:S00]  /*10830*/  BRA `(.L_x_331) ;  /* 0xfffffffc00fc7947 */ /* 0x000fc0000383ffff */
[----:B------:R-:W-:-:S00]  /*10840*/  NOP ;  /* 0x0000000000007918 */ /* 0x000fc00000000000 */
        /* <DEDUP_REMOVED lines=11> */
.L_x_332:


//--------------------- .nv.shared._ZN7cutlass13device_kernelINS_4gemm6kernel13GemmUniversalIN4cute5tupleIJiiiiEEENS1_10collective13CollectiveMmaINS1_37MainloopSm90TmaGmmaWarpSpecializedFP8ILi3ENS5_IJNS4_1CILi2EEESB_NSA_ILi1EEEEEENS1_35KernelTmaWarpSpecializedCooperativeEEENS5_IJNSA_ILi256EEENSA_ILi128EEENSA_ILi64EEEEEENS_12float_e5m2_tENS5_IJlSC_lEEESK_SL_NS4_8TiledMMAINS4_8MMA_AtomIJNS4_4SM904GMMA31MMA_64x128x32_F32E5M2E5M2_SS_TNILNSP_7ScaleInE1ELSR_1EEEEEENS4_6LayoutINS5_IJSB_SC_SC_EEENS5_IJSC_NSA_ILi0EEESW_EEEEENS5_IJNS4_10UnderscoreESZ_SZ_EEEEENS4_23SM90_TMA_LOAD_MULTICASTENS4_14ComposedLayoutINS4_7SwizzleILi2ELi4ELi3EEENS4_18smem_ptr_flag_bitsILi8EEENSU_INS5_IJNSA_ILi8EEESI_EEENS5_IJSI_SC_EEEEEEEvNS4_8identityES12_S1C_vS1D_EENS_8epilogue10collective6detail29Sm90TmaWarpSpecializedAdapterINS1G_15DefaultEpilogueISK_SL_SL_NS1F_6thread17LinearCombinationISK_Li1EffLNS1K_9ScaleType4KindE0ELNS_15FloatRoundStyleE2ESK_EENS1_15EpilogueDefaultEEEEEvvEEEEvNT_6ParamsE --------------------------
	.section	.nv.shared._ZN7cutlass13device_kernelINS_4gemm6kernel13GemmUniversalIN4cute5tupleIJiiiiEEENS1_10collective13CollectiveMmaINS1_37MainloopSm90TmaGmmaWarpSpecializedFP8ILi3ENS5_IJNS4_1CILi2EEESB_NSA_ILi1EEEEEENS1_35KernelTmaWarpSpecializedCooperativeEEENS5_IJNSA_ILi256EEENSA_ILi128EEENSA_ILi64EEEEEENS_12float_e5m2_tENS5_IJlSC_lEEESK_SL_NS4_8TiledMMAINS4_8MMA_AtomIJNS4_4SM904GMMA31MMA_64x128x32_F32E5M2E5M2_SS_TNILNSP_7ScaleInE1ELSR_1EEEEEENS4_6LayoutINS5_IJSB_SC_SC_EEENS5_IJSC_NSA_ILi0EEESW_EEEEENS5_IJNS4_10UnderscoreESZ_SZ_EEEEENS4_23SM90_TMA_LOAD_MULTICASTENS4_14ComposedLayoutINS4_7SwizzleILi2ELi4ELi3EEENS4_18smem_ptr_flag_bitsILi8EEENSU_INS5_IJNSA_ILi8EEESI_EEENS5_IJSI_SC_EEEEEEEvNS4_8identityES12_S1C_vS1D_EENS_8epilogue10collective6detail29Sm90TmaWarpSpecializedAdapterINS1G_15DefaultEpilogueISK_SL_SL_NS1F_6thread17LinearCombinationISK_Li1EffLNS1K_9ScaleType4KindE0ELNS_15FloatRoundStyleE2ESK_EENS1_15EpilogueDefaultEEEEEvvEEEEvNT_6ParamsE,"aw",@nobits
	.sectionflags	@""
	.align	16
	.zero		1024


//--------------------- .nv.shared.reserved.0     --------------------------
	.section	.nv.shared.reserved.0,"aw",@nobits
	.weak		__nv_reservedSMEM_offset_0_alias
	.size		__nv_reservedSMEM_offset_0_alias, 0, 0
	.other		__nv_reservedSMEM_offset_0_alias,@"STO_CUDA_RESERVED_SHARED STV_DEFAULT"
__nv_reservedSMEM_offset_0_alias:
	.zero		0


//--------------------- .nv.global                --------------------------
	.section	.nv.global,"aw",@nobits
.nv.global:
	.type		_ZN39_INTERNAL_bb43063a_4_k_cu_57dd5b6b_54194cute1_E,@object
	.size		_ZN39_INTERNAL_bb43063a_4_k_cu_57dd5b6b_54194cute1_E,(_ZN39_INTERNAL_bb43063a_4_k_cu_57dd5b6b_54194cuda3std3__45__cpo6cbeginE - _ZN39_INTERNAL_bb43063a_4_k_cu_57dd5b6b_54194cute1_E)
_ZN39_INTERNAL_bb43063a_4_k_cu_57dd5b6b_54194cute1_E:
	.zero		1
	.type		_ZN39_INTERNAL_bb43063a_4_k_cu_57dd5b6b_54194cuda3std3__45__cpo6cbeginE,@object
	.size		_ZN39_INTERNAL_bb43063a_4_k_cu_57dd5b6b_54194cuda3std3__45__cpo6cbeginE,(_ZN39_INTERNAL_bb43063a_4_k_cu_57dd5b6b_54194cuda3std3__48in_placeE - _ZN39_INTERNAL_bb43063a_4_k_cu_57dd5b6b_54194cuda3std3__45__cpo6cbeginE)
_ZN39_INTERNAL_bb43063a_4_k_cu_57dd5b6b_54194cuda3std3__45__cpo6cbeginE:
	.zero		1
	.type		_ZN39_INTERNAL_bb43063a_4_k_cu_57dd5b6b_54194cuda3std3__48in_placeE,@object
	.size		_ZN39_INTERNAL_bb43063a_4_k_cu_57dd5b6b_54194cuda3std3__48in_placeE,(_ZN39_INTERNAL_bb43063a_4_k_cu_57dd5b6b_54194cuda3std6ranges3__45__cpo9iter_moveE - _ZN39_INTERNAL_bb43063a_4_k_cu_57dd5b6b_54194cuda3std3__48in_placeE)
_ZN39_INTERNAL_bb43063a_4_k_cu_57dd5b6b_54194cuda3std3__48in_placeE:
	.zero		1
	.type		_ZN39_INTERNAL_bb43063a_4_k_cu_57dd5b6b_54194cuda3std6ranges3__45__cpo9iter_moveE,@object
	.size		_ZN39_INTERNAL_bb43063a_4_k_cu_57dd5b6b_54194cuda3std6ranges3__45__cpo9iter_moveE,(_ZN39_INTERNAL_bb43063a_4_k_cu_57dd5b6b_54194cuda3std3__45__cpo5beginE - _ZN39_INTERNAL_bb43063a_4_k_cu_57dd5b6b_54194cuda3std6ranges3__45__cpo9iter_moveE)
_ZN39_INTERNAL_bb43063a_4_k_cu_57dd5b6b_54194cuda3std6ranges3__45__cpo9iter_moveE:
	.zero		1
	.type		_ZN39_INTERNAL_bb43063a_4_k_cu_57dd5b6b_54194cuda3std3__45__cpo5beginE,@object
	.size		_ZN39_INTERNAL_bb43063a_4_k_cu_57dd5b6b_54194cuda3std3__45__cpo5beginE,(_ZN39_INTERNAL_bb43063a_4_k_cu_57dd5b6b_54194cuda3std3__441_GLOBAL__N__bb43063a_4_k_cu_57dd5b6b_54196ignoreE - _ZN39_INTERNAL_bb43063a_4_k_cu_57dd5b6b_54194cuda3std3__45__cpo5beginE)
_ZN39_INTERNAL_bb43063a_4_k_cu_57dd5b6b_54194cuda3std3__45__cpo5beginE:
	.zero		1
	.type		_ZN39_INTERNAL_bb43063a_4_k_cu_57dd5b6b_54194cuda3std3__441_GLOBAL__N__bb43063a_4_k_cu_57dd5b6b_54196ignoreE,@object
	.size		_ZN39_INTERNAL_bb43063a_4_k_cu_57dd5b6b_54194cuda3std3__441_GLOBAL__N__bb43063a_4_k_cu_57dd5b6b_54196ignoreE,(_ZN39_INTERNAL_bb43063a_4_k_cu_57dd5b6b_54194cute7productE - _ZN39_INTERNAL_bb43063a_4_k_cu_57dd5b6b_54194cuda3std3__441_GLOBAL__N__bb43063a_4_k_cu_57dd5b6b_54196ignoreE)
_ZN39_INTERNAL_bb43063a_4_k_cu_57dd5b6b_54194cuda3std3__441_GLOBAL__N__bb43063a_4_k_cu_57dd5b6b_54196ignoreE:
	.zero		1
	.type		_ZN39_INTERNAL_bb43063a_4_k_cu_57dd5b6b_54194cute7productE,@object
	.size		_ZN39_INTERNAL_bb43063a_4_k_cu_57dd5b6b_54194cute7productE,(_ZN39_INTERNAL_bb43063a_4_k_cu_57dd5b6b_54194cuda3std3__45__cpo3endE - _ZN39_INTERNAL_bb43063a_4_k_cu_57dd5b6b_54194cute7productE)
_ZN39_INTERNAL_bb43063a_4_k_cu_57dd5b6b_54194cute7productE:
	.zero		1
	.type		_ZN39_INTERNAL_bb43063a_4_k_cu_57dd5b6b_54194cuda3std3__45__cpo3endE,@object
	.size		_ZN39_INTERNAL_bb43063a_4_k_cu_57dd5b6b_54194cuda3std3__45__cpo3endE,(_ZN39_INTERNAL_bb43063a_4_k_cu_57dd5b6b_54194cuda3std3__419piecewise_constructE - _ZN39_INTERNAL_bb43063a_4_k_cu_57dd5b6b_54194cuda3std3__45__cpo3endE)
_ZN39_INTERNAL_bb43063a_4_k_cu_57dd5b6b_54194cuda3std3__45__cpo3endE:
	.zero		1
	.type		_ZN39_INTERNAL_bb43063a_4_k_cu_57dd5b6b_54194cuda3std3__419piecewise_constructE,@object
	.size		_ZN39_INTERNAL_bb43063a_4_k_cu_57dd5b6b_54194cuda3std3__419piecewise_constructE,(_ZN39_INTERNAL_bb43063a_4_k_cu_57dd5b6b_54194cuda3std3__45__cpo4cendE - _ZN39_INTERNAL_bb43063a_4_k_cu_57dd5b6b_54194cuda3std3__419piecewise_constructE)
_ZN39_INTERNAL_bb43063a_4_k_cu_57dd5b6b_54194cuda3std3__419piecewise_constructE:
	.zero		1
	.type		_ZN39_INTERNAL_bb43063a_4_k_cu_57dd5b6b_54194cuda3std3__45__cpo4cendE,@object
	.size		_ZN39_INTERNAL_bb43063a_4_k_cu_57dd5b6b_54194cuda3std3__45__cpo4cendE,(_ZN39_INTERNAL_bb43063a_4_k_cu_57dd5b6b_54194cuda3std6ranges3__45__cpo4swapE - _ZN39_INTERNAL_bb43063a_4_k_cu_57dd5b6b_54194cuda3std3__45__cpo4cendE)
_ZN39_INTERNAL_bb43063a_4_k_cu_57dd5b6b_54194cuda3std3__45__cpo4cendE:
	.zero		1
	.type		_ZN39_INTERNAL_bb43063a_4_k_cu_57dd5b6b_54194cuda3std6ranges3__45__cpo4swapE,@object
	.size		_ZN39_INTERNAL_bb43063a_4_k_cu_57dd5b6b_54194cuda3std6ranges3__45__cpo4swapE,(.L_7 - _ZN39_INTERNAL_bb43063a_4_k_cu_57dd5b6b_54194cuda3std6ranges3__45__cpo4swapE)
_ZN39_INTERNAL_bb43063a_4_k_cu_57dd5b6b_54194cuda3std6ranges3__45__cpo4swapE:
	.zero		1
.L_7:


//--------------------- .nv.constant0._ZN7cutlass13device_kernelINS_4gemm6kernel13GemmUniversalIN4cute5tupleIJiiiiEEENS1_10collective13CollectiveMmaINS1_37MainloopSm90TmaGmmaWarpSpecializedFP8ILi3ENS5_IJNS4_1CILi2EEESB_NSA_ILi1EEEEEENS1_35KernelTmaWarpSpecializedCooperativeEEENS5_IJNSA_ILi256EEENSA_ILi128EEENSA_ILi64EEEEEENS_12float_e5m2_tENS5_IJlSC_lEEESK_SL_NS4_8TiledMMAINS4_8MMA_AtomIJNS4_4SM904GMMA31MMA_64x128x32_F32E5M2E5M2_SS_TNILNSP_7ScaleInE1ELSR_1EEEEEENS4_6LayoutINS5_IJSB_SC_SC_EEENS5_IJSC_NSA_ILi0EEESW_EEEEENS5_IJNS4_10UnderscoreESZ_SZ_EEEEENS4_23SM90_TMA_LOAD_MULTICASTENS4_14ComposedLayoutINS4_7SwizzleILi2ELi4ELi3EEENS4_18smem_ptr_flag_bitsILi8EEENSU_INS5_IJNSA_ILi8EEESI_EEENS5_IJSI_SC_EEEEEEEvNS4_8identityES12_S1C_vS1D_EENS_8epilogue10collective6detail29Sm90TmaWarpSpecializedAdapterINS1G_15DefaultEpilogueISK_SL_SL_NS1F_6thread17LinearCombinationISK_Li1EffLNS1K_9ScaleType4KindE0ELNS_15FloatRoundStyleE2ESK_EENS1_15EpilogueDefaultEEEEEvvEEEEvNT_6ParamsE --------------------------
	.section	.nv.constant0._ZN7cutlass13device_kernelINS_4gemm6kernel13GemmUniversalIN4cute5tupleIJiiiiEEENS1_10collective13CollectiveMmaINS1_37MainloopSm90TmaGmmaWarpSpecializedFP8ILi3ENS5_IJNS4_1CILi2EEESB_NSA_ILi1EEEEEENS1_35KernelTmaWarpSpecializedCooperativeEEENS5_IJNSA_ILi256EEENSA_ILi128EEENSA_ILi64EEEEEENS_12float_e5m2_tENS5_IJlSC_lEEESK_SL_NS4_8TiledMMAINS4_8MMA_AtomIJNS4_4SM904GMMA31MMA_64x128x32_F32E5M2E5M2_SS_TNILNSP_7ScaleInE1ELSR_1EEEEEENS4_6LayoutINS5_IJSB_SC_SC_EEENS5_IJSC_NSA_ILi0EEESW_EEEEENS5_IJNS4_10UnderscoreESZ_SZ_EEEEENS4_23SM90_TMA_LOAD_MULTICASTENS4_14ComposedLayoutINS4_7SwizzleILi2ELi4ELi3EEENS4_18smem_ptr_flag_bitsILi8EEENSU_INS5_IJNSA_ILi8EEESI_EEENS5_IJSI_SC_EEEEEEEvNS4_8identityES12_S1C_vS1D_EENS_8epilogue10collective6detail29Sm90TmaWarpSpecializedAdapterINS1G_15DefaultEpilogueISK_SL_SL_NS1F_6thread17LinearCombinationISK_Li1EffLNS1K_9ScaleType4KindE0ELNS_15FloatRoundStyleE2ESK_EENS1_15EpilogueDefaultEEEEEvvEEEEvNT_6ParamsE,"a",@progbits
	.sectionflags	@""
	.align	4
.nv.constant0._ZN7cutlass13device_kernelINS_4gemm6kernel13GemmUniversalIN4cute5tupleIJiiiiEEENS1_10collective13CollectiveMmaINS1_37MainloopSm90TmaGmmaWarpSpecializedFP8ILi3ENS5_IJNS4_1CILi2EEESB_NSA_ILi1EEEEEENS1_35KernelTmaWarpSpecializedCooperativeEEENS5_IJNSA_ILi256EEENSA_ILi128EEENSA_ILi64EEEEEENS_12float_e5m2_tENS5_IJlSC_lEEESK_SL_NS4_8TiledMMAINS4_8MMA_AtomIJNS4_4SM904GMMA31MMA_64x128x32_F32E5M2E5M2_SS_TNILNSP_7ScaleInE1ELSR_1EEEEEENS4_6LayoutINS5_IJSB_SC_SC_EEENS5_IJSC_NSA_ILi0EEESW_EEEEENS5_IJNS4_10UnderscoreESZ_SZ_EEEEENS4_23SM90_TMA_LOAD_MULTICASTENS4_14ComposedLayoutINS4_7SwizzleILi2ELi4ELi3EEENS4_18smem_ptr_flag_bitsILi8EEENSU_INS5_IJNSA_ILi8EEESI_EEENS5_IJSI_SC_EEEEEEEvNS4_8identityES12_S1C_vS1D_EENS_8epilogue10collective6detail29Sm90TmaWarpSpecializedAdapterINS1G_15DefaultEpilogueISK_SL_SL_NS1F_6thread17LinearCombinationISK_Li1EffLNS1K_9ScaleType4KindE0ELNS_15FloatRoundStyleE2ESK_EENS1_15EpilogueDefaultEEEEEvvEEEEvNT_6ParamsE:
	.zero		1664


//--------------------- SYMBOLS --------------------------

	.type		.nv.reservedSmem.offset0,@object
	.size		.nv.reservedSmem.offset0,0x4
